//
// Generated by NVIDIA NVVM Compiler
//
// Compiler Build ID: CL-36424714
// Cuda compilation tools, release 13.0, V13.0.88
// Based on NVVM 20.0.0
//

.version 9.0
.target sm_100
.address_size 64

	// .globl	_Z11renderPixelPhiiddddii

.visible .entry _Z11renderPixelPhiiddddii(
	.param .u64 .ptr .align 1 _Z11renderPixelPhiiddddii_param_0,
	.param .u32 _Z11renderPixelPhiiddddii_param_1,
	.param .u32 _Z11renderPixelPhiiddddii_param_2,
	.param .f64 _Z11renderPixelPhiiddddii_param_3,
	.param .f64 _Z11renderPixelPhiiddddii_param_4,
	.param .f64 _Z11renderPixelPhiiddddii_param_5,
	.param .f64 _Z11renderPixelPhiiddddii_param_6,
	.param .u32 _Z11renderPixelPhiiddddii_param_7,
	.param .u32 _Z11renderPixelPhiiddddii_param_8
)
{
	.reg .pred 	%p<25>;
	.reg .b16 	%rs<10>;
	.reg .b32 	%r<61>;
	.reg .b32 	%f<15>;
	.reg .b64 	%rd<13>;
	.reg .b64 	%fd<146>;

	ld.param.u64 	%rd2, [_Z11renderPixelPhiiddddii_param_0];
	ld.param.u32 	%r28, [_Z11renderPixelPhiiddddii_param_1];
	ld.param.u32 	%r29, [_Z11renderPixelPhiiddddii_param_2];
	ld.param.f64 	%fd43, [_Z11renderPixelPhiiddddii_param_4];
	ld.param.f64 	%fd44, [_Z11renderPixelPhiiddddii_param_5];
	ld.param.u32 	%r30, [_Z11renderPixelPhiiddddii_param_7];
	ld.param.u32 	%r31, [_Z11renderPixelPhiiddddii_param_8];
	cvta.to.global.u64 	%rd1, %rd2;
	mov.u32 	%r32, %ctaid.x;
	mov.u32 	%r33, %ntid.x;
	mov.u32 	%r34, %tid.x;
	mad.lo.s32 	%r35, %r32, %r33, %r34;
	mul.lo.s32 	%r58, %r31, %r35;
	add.s32 	%r2, %r58, %r31;
	setp.ge.u32 	%p1, %r58, %r2;
	mul.lo.s32 	%r37, %r29, %r28;
	setp.ge.s32 	%p2, %r58, %r37;
	or.pred  	%p3, %p1, %p2;
	@%p3 bra 	$L__BB0_39;
	add.s32 	%r38, %r28, -1;
	cvt.rn.f32.s32 	%f1, %r38;
	cvt.f64.f32 	%fd46, %f1;
	div.rn.f64 	%fd1, %fd46, 0d405FE00000000000;
	add.s32 	%r39, %r29, -1;
	cvt.rn.f32.s32 	%f2, %r39;
	cvt.f64.f32 	%fd47, %f2;
	div.rn.f64 	%fd2, %fd47, 0d405FE00000000000;
	cvt.rn.f64.s32 	%fd3, %r28;
	cvt.rn.f64.s32 	%fd4, %r29;
	mad.lo.s32 	%r4, %r28, 3, %r30;
$L__BB0_2:
	ld.param.f64 	%fd143, [_Z11renderPixelPhiiddddii_param_6];
	ld.param.f64 	%fd142, [_Z11renderPixelPhiiddddii_param_3];
	div.s32 	%r7, %r58, %r28;
	mul.lo.s32 	%r41, %r7, %r28;
	sub.s32 	%r6, %r58, %r41;
	cvt.rn.f32.u32 	%f3, %r6;
	cvt.f64.f32 	%fd48, %f3;
	div.rn.f64 	%fd49, %fd48, %fd1;
	cvt.rn.f32.u32 	%f4, %r7;
	cvt.f64.f32 	%fd50, %f4;
	div.rn.f64 	%fd51, %fd50, %fd2;
	add.f64 	%fd52, %fd49, %fd51;
	cvt.rzi.u32.f64 	%r42, %fd52;
	cvt.u16.u32 	%rs9, %r42;
	not.b32 	%r43, %r6;
	add.s32 	%r44, %r28, %r43;
	cvt.rn.f32.u32 	%f5, %r44;
	cvt.f64.f32 	%fd53, %f5;
	div.rn.f64 	%fd54, %fd53, %fd1;
	not.b32 	%r45, %r7;
	add.s32 	%r46, %r29, %r45;
	cvt.rn.f32.u32 	%f6, %r46;
	cvt.f64.f32 	%fd55, %f6;
	div.rn.f64 	%fd56, %fd55, %fd2;
	add.f64 	%fd57, %fd54, %fd56;
	cvt.rzi.u32.f64 	%r47, %fd57;
	cvt.u16.u32 	%rs2, %r47;
	add.f64 	%fd58, %fd49, %fd56;
	cvt.rzi.u32.f64 	%r48, %fd58;
	cvt.u16.u32 	%rs3, %r48;
	cvt.rn.f64.u32 	%fd59, %r6;
	div.rn.f64 	%fd60, %fd59, %fd3;
	fma.rn.f64 	%fd5, %fd43, %fd60, %fd142;
	cvt.rn.f64.u32 	%fd61, %r7;
	div.rn.f64 	%fd62, %fd61, %fd4;
	fma.rn.f64 	%fd6, %fd143, %fd62, %fd44;
	mov.b32 	%r8, 0;
	mov.f64 	%fd144, %fd6;
	mov.f64 	%fd145, %fd5;
$L__BB0_3:
	mul.f64 	%fd63, %fd145, %fd145;
	mul.f64 	%fd64, %fd144, %fd144;
	mul.f64 	%fd65, %fd145, %fd144;
	fma.rn.f64 	%fd9, %fd65, 0d4000000000000000, %fd6;
	sub.f64 	%fd10, %fd63, %fd64;
	add.f64 	%fd66, %fd63, %fd64;
	setp.gt.f64 	%p4, %fd66, 0d4010000000000000;
	mov.u32 	%r60, %r8;
	@%p4 bra 	$L__BB0_35;
	add.f64 	%fd67, %fd5, %fd10;
	mul.f64 	%fd68, %fd67, %fd67;
	mul.f64 	%fd69, %fd9, %fd9;
	mul.f64 	%fd70, %fd67, %fd9;
	fma.rn.f64 	%fd11, %fd70, 0d4000000000000000, %fd6;
	sub.f64 	%fd12, %fd68, %fd69;
	add.f64 	%fd71, %fd68, %fd69;
	setp.gt.f64 	%p5, %fd71, 0d4010000000000000;
	@%p5 bra 	$L__BB0_34;
	add.f64 	%fd72, %fd5, %fd12;
	mul.f64 	%fd73, %fd72, %fd72;
	mul.f64 	%fd74, %fd11, %fd11;
	mul.f64 	%fd75, %fd72, %fd11;
	fma.rn.f64 	%fd13, %fd75, 0d4000000000000000, %fd6;
	sub.f64 	%fd14, %fd73, %fd74;
	add.f64 	%fd76, %fd73, %fd74;
	setp.gt.f64 	%p6, %fd76, 0d4010000000000000;
	@%p6 bra 	$L__BB0_33;
	add.f64 	%fd77, %fd5, %fd14;
	mul.f64 	%fd78, %fd77, %fd77;
	mul.f64 	%fd79, %fd13, %fd13;
	mul.f64 	%fd80, %fd77, %fd13;
	fma.rn.f64 	%fd15, %fd80, 0d4000000000000000, %fd6;
	sub.f64 	%fd16, %fd78, %fd79;
	add.f64 	%fd81, %fd78, %fd79;
	setp.gt.f64 	%p7, %fd81, 0d4010000000000000;
	@%p7 bra 	$L__BB0_32;
	add.f64 	%fd82, %fd5, %fd16;
	mul.f64 	%fd83, %fd82, %fd82;
	mul.f64 	%fd84, %fd15, %fd15;
	mul.f64 	%fd85, %fd82, %fd15;
	fma.rn.f64 	%fd17, %fd85, 0d4000000000000000, %fd6;
	sub.f64 	%fd18, %fd83, %fd84;
	add.f64 	%fd86, %fd83, %fd84;
	setp.gt.f64 	%p8, %fd86, 0d4010000000000000;
	@%p8 bra 	$L__BB0_31;
	add.f64 	%fd87, %fd5, %fd18;
	mul.f64 	%fd88, %fd87, %fd87;
	mul.f64 	%fd89, %fd17, %fd17;
	mul.f64 	%fd90, %fd87, %fd17;
	fma.rn.f64 	%fd19, %fd90, 0d4000000000000000, %fd6;
	sub.f64 	%fd20, %fd88, %fd89;
	add.f64 	%fd91, %fd88, %fd89;
	setp.gt.f64 	%p9, %fd91, 0d4010000000000000;
	@%p9 bra 	$L__BB0_30;
	add.f64 	%fd92, %fd5, %fd20;
	mul.f64 	%fd93, %fd92, %fd92;
	mul.f64 	%fd94, %fd19, %fd19;
	mul.f64 	%fd95, %fd92, %fd19;
	fma.rn.f64 	%fd21, %fd95, 0d4000000000000000, %fd6;
	sub.f64 	%fd22, %fd93, %fd94;
	add.f64 	%fd96, %fd93, %fd94;
	setp.gt.f64 	%p10, %fd96, 0d4010000000000000;
	@%p10 bra 	$L__BB0_29;
	add.f64 	%fd97, %fd5, %fd22;
	mul.f64 	%fd98, %fd97, %fd97;
	mul.f64 	%fd99, %fd21, %fd21;
	mul.f64 	%fd100, %fd97, %fd21;
	fma.rn.f64 	%fd23, %fd100, 0d4000000000000000, %fd6;
	sub.f64 	%fd24, %fd98, %fd99;
	add.f64 	%fd101, %fd98, %fd99;
	setp.gt.f64 	%p11, %fd101, 0d4010000000000000;
	@%p11 bra 	$L__BB0_28;
	add.f64 	%fd102, %fd5, %fd24;
	mul.f64 	%fd103, %fd102, %fd102;
	mul.f64 	%fd104, %fd23, %fd23;
	mul.f64 	%fd105, %fd102, %fd23;
	fma.rn.f64 	%fd25, %fd105, 0d4000000000000000, %fd6;
	sub.f64 	%fd26, %fd103, %fd104;
	add.f64 	%fd106, %fd103, %fd104;
	setp.gt.f64 	%p12, %fd106, 0d4010000000000000;
	@%p12 bra 	$L__BB0_27;
	add.f64 	%fd107, %fd5, %fd26;
	mul.f64 	%fd108, %fd107, %fd107;
	mul.f64 	%fd109, %fd25, %fd25;
	mul.f64 	%fd110, %fd107, %fd25;
	fma.rn.f64 	%fd27, %fd110, 0d4000000000000000, %fd6;
	sub.f64 	%fd28, %fd108, %fd109;
	add.f64 	%fd111, %fd108, %fd109;
	setp.gt.f64 	%p13, %fd111, 0d4010000000000000;
	@%p13 bra 	$L__BB0_26;
	add.f64 	%fd112, %fd5, %fd28;
	mul.f64 	%fd113, %fd112, %fd112;
	mul.f64 	%fd114, %fd27, %fd27;
	mul.f64 	%fd115, %fd112, %fd27;
	fma.rn.f64 	%fd29, %fd115, 0d4000000000000000, %fd6;
	sub.f64 	%fd30, %fd113, %fd114;
	add.f64 	%fd116, %fd113, %fd114;
	setp.gt.f64 	%p14, %fd116, 0d4010000000000000;
	@%p14 bra 	$L__BB0_25;
	add.f64 	%fd117, %fd5, %fd30;
	mul.f64 	%fd118, %fd117, %fd117;
	mul.f64 	%fd119, %fd29, %fd29;
	mul.f64 	%fd120, %fd117, %fd29;
	fma.rn.f64 	%fd31, %fd120, 0d4000000000000000, %fd6;
	sub.f64 	%fd32, %fd118, %fd119;
	add.f64 	%fd121, %fd118, %fd119;
	setp.gt.f64 	%p15, %fd121, 0d4010000000000000;
	@%p15 bra 	$L__BB0_24;
	add.f64 	%fd122, %fd5, %fd32;
	mul.f64 	%fd123, %fd122, %fd122;
	mul.f64 	%fd124, %fd31, %fd31;
	mul.f64 	%fd125, %fd122, %fd31;
	fma.rn.f64 	%fd33, %fd125, 0d4000000000000000, %fd6;
	sub.f64 	%fd34, %fd123, %fd124;
	add.f64 	%fd126, %fd123, %fd124;
	setp.gt.f64 	%p16, %fd126, 0d4010000000000000;
	@%p16 bra 	$L__BB0_23;
	add.f64 	%fd127, %fd5, %fd34;
	mul.f64 	%fd128, %fd127, %fd127;
	mul.f64 	%fd129, %fd33, %fd33;
	mul.f64 	%fd130, %fd127, %fd33;
	fma.rn.f64 	%fd35, %fd130, 0d4000000000000000, %fd6;
	sub.f64 	%fd36, %fd128, %fd129;
	add.f64 	%fd131, %fd128, %fd129;
	setp.gt.f64 	%p17, %fd131, 0d4010000000000000;
	@%p17 bra 	$L__BB0_22;
	add.f64 	%fd132, %fd5, %fd36;
	mul.f64 	%fd133, %fd132, %fd132;
	mul.f64 	%fd134, %fd35, %fd35;
	mul.f64 	%fd135, %fd132, %fd35;
	fma.rn.f64 	%fd37, %fd135, 0d4000000000000000, %fd6;
	sub.f64 	%fd38, %fd133, %fd134;
	add.f64 	%fd136, %fd133, %fd134;
	setp.gt.f64 	%p18, %fd136, 0d4010000000000000;
	@%p18 bra 	$L__BB0_21;
	add.f64 	%fd137, %fd5, %fd38;
	mul.f64 	%fd138, %fd137, %fd137;
	mul.f64 	%fd139, %fd37, %fd37;
	mul.f64 	%fd140, %fd137, %fd37;
	fma.rn.f64 	%fd144, %fd140, 0d4000000000000000, %fd6;
	sub.f64 	%fd40, %fd138, %fd139;
	add.f64 	%fd141, %fd138, %fd139;
	setp.gt.f64 	%p19, %fd141, 0d4010000000000000;
	@%p19 bra 	$L__BB0_20;
	add.s32 	%r8, %r8, 16;
	setp.eq.s32 	%p20, %r8, 80;
	add.f64 	%fd145, %fd5, %fd40;
	mov.b32 	%r60, 80;
	@%p20 bra 	$L__BB0_35;
	bra.uni 	$L__BB0_3;
$L__BB0_20:
	add.s32 	%r60, %r8, 15;
	bra.uni 	$L__BB0_35;
$L__BB0_21:
	add.s32 	%r60, %r8, 14;
	bra.uni 	$L__BB0_35;
$L__BB0_22:
	add.s32 	%r60, %r8, 13;
	bra.uni 	$L__BB0_35;
$L__BB0_23:
	add.s32 	%r60, %r8, 12;
	bra.uni 	$L__BB0_35;
$L__BB0_24:
	add.s32 	%r60, %r8, 11;
	bra.uni 	$L__BB0_35;
$L__BB0_25:
	add.s32 	%r60, %r8, 10;
	bra.uni 	$L__BB0_35;
$L__BB0_26:
	add.s32 	%r60, %r8, 9;
	bra.uni 	$L__BB0_35;
$L__BB0_27:
	add.s32 	%r60, %r8, 8;
	bra.uni 	$L__BB0_35;
$L__BB0_28:
	add.s32 	%r60, %r8, 7;
	bra.uni 	$L__BB0_35;
$L__BB0_29:
	add.s32 	%r60, %r8, 6;
	bra.uni 	$L__BB0_35;
$L__BB0_30:
	add.s32 	%r60, %r8, 5;
	bra.uni 	$L__BB0_35;
$L__BB0_31:
	add.s32 	%r60, %r8, 4;
	bra.uni 	$L__BB0_35;
$L__BB0_32:
	add.s32 	%r60, %r8, 3;
	bra.uni 	$L__BB0_35;
$L__BB0_33:
	add.s32 	%r60, %r8, 2;
	bra.uni 	$L__BB0_35;
$L__BB0_34:
	add.s32 	%r60, %r8, 1;
$L__BB0_35:
	mul.lo.s32 	%r50, %r4, %r7;
	mad.lo.s32 	%r26, %r6, 3, %r50;
	setp.lt.u32 	%p21, %r60, 5;
	@%p21 bra 	$L__BB0_37;
	sub.s32 	%r52, 85, %r60;
	cvt.rn.f32.u32 	%f7, %r52;
	div.rn.f32 	%f8, %f7, 0f42A00000;
	and.b16  	%rs6, %rs3, 255;
	cvt.rn.f32.u16 	%f9, %rs6;
	mul.f32 	%f10, %f8, %f9;
	cvt.rzi.u32.f32 	%r53, %f10;
	cvt.u64.u32 	%rd7, %r26;
	add.s64 	%rd8, %rd1, %rd7;
	st.global.u8 	[%rd8], %r53;
	and.b16  	%rs7, %rs2, 255;
	cvt.rn.f32.u16 	%f11, %rs7;
	mul.f32 	%f12, %f8, %f11;
	cvt.rzi.u32.f32 	%r54, %f12;
	add.s32 	%r55, %r26, 1;
	cvt.u64.u32 	%rd9, %r55;
	add.s64 	%rd10, %rd1, %rd9;
	st.global.u8 	[%rd10], %r54;
	and.b16  	%rs8, %rs9, 255;
	cvt.rn.f32.u16 	%f13, %rs8;
	mul.f32 	%f14, %f8, %f13;
	cvt.rzi.u32.f32 	%r56, %f14;
	cvt.u16.u32 	%rs9, %r56;
	bra.uni 	$L__BB0_38;
$L__BB0_37:
	cvt.u64.u32 	%rd3, %r26;
	add.s64 	%rd4, %rd1, %rd3;
	st.global.u8 	[%rd4], %rs3;
	add.s32 	%r51, %r26, 1;
	cvt.u64.u32 	%rd5, %r51;
	add.s64 	%rd6, %rd1, %rd5;
	st.global.u8 	[%rd6], %rs2;
$L__BB0_38:
	add.s32 	%r57, %r26, 2;
	cvt.u64.u32 	%rd11, %r57;
	add.s64 	%rd12, %rd1, %rd11;
	st.global.u8 	[%rd12], %rs9;
	add.s32 	%r58, %r58, 1;
	setp.lt.u32 	%p22, %r58, %r2;
	setp.lt.s32 	%p23, %r58, %r37;
	and.pred  	%p24, %p22, %p23;
	@%p24 bra 	$L__BB0_2;
$L__BB0_39:
	ret;

}


// ===== COMPILED SASS (sm_100) =====

	.target	sm_100

	.elftype	@"ET_EXEC"


//--------------------- .note.nv.tkinfo           --------------------------
	.section	.note.nv.tkinfo,"",@"SHT_NOTE"
	.sectionflags	@"SHF_NOTE_NV_TKINFO"
	.tkinfo
        /*0018*/ 	.word	0x00000002
        /*0030*/ 	.string	""
        /*0030*/ 	.string	"ptxas"
        /*0030*/ 	.string	"Cuda compilation tools, release 13.0, V13.0.88"
        /*0030*/ 	.string	"Build cuda_13.0.r13.0/compiler.36424714_0"
        /*0030*/ 	.string	"-arch sm_100 -m 64 "



//--------------------- .note.nv.cuinfo           --------------------------
	.section	.note.nv.cuinfo,"",@"SHT_NOTE"
	.sectionflags	@"SHF_NOTE_NV_CUINFO"
        /*0018*/ 	.short	0x0002
        /*001a*/ 	.short	0x0064
        /*001c*/ 	.short	0x0082
	.zero		2


//--------------------- .nv.info                  --------------------------
	.section	.nv.info,"",@"SHT_CUDA_INFO"
	.align	4


	//----- nvinfo : EIATTR_REGCOUNT
	.align		4
        /*0000*/ 	.byte	0x04, 0x2f
        /*0002*/ 	.short	(.L_1 - .L_0)
	.align		4
.L_0:
        /*0004*/ 	.word	index@(_Z11renderPixelPhiiddddii)
        /*0008*/ 	.word	0x00000028


	//----- nvinfo : EIATTR_FRAME_SIZE
	.align		4
.L_1:
        /*000c*/ 	.byte	0x04, 0x11
        /*000e*/ 	.short	(.L_3 - .L_2)
	.align		4
.L_2:
        /*0010*/ 	.word	index@($__internal_1_$__cuda_sm3x_div_rn_noftz_f32_slowpath)
        /*0014*/ 	.word	0x00000000


	//----- nvinfo : EIATTR_FRAME_SIZE
	.align		4
.L_3:
        /*0018*/ 	.byte	0x04, 0x11
        /*001a*/ 	.short	(.L_5 - .L_4)
	.align		4
.L_4:
        /*001c*/ 	.word	index@($__internal_0_$__cuda_sm20_div_rn_f64_full)
        /*0020*/ 	.word	0x00000000


	//----- nvinfo : EIATTR_FRAME_SIZE
	.align		4
.L_5:
        /*0024*/ 	.byte	0x04, 0x11
        /*0026*/ 	.short	(.L_7 - .L_6)
	.align		4
.L_6:
        /*0028*/ 	.word	index@(_Z11renderPixelPhiiddddii)
        /*002c*/ 	.word	0x00000000


	//----- nvinfo : EIATTR_MIN_STACK_SIZE
	.align		4
.L_7:
        /*0030*/ 	.byte	0x04, 0x12
        /*0032*/ 	.short	(.L_9 - .L_8)
	.align		4
.L_8:
        /*0034*/ 	.word	index@(_Z11renderPixelPhiiddddii)
        /*0038*/ 	.word	0x00000000
.L_9:


//--------------------- .nv.compat                --------------------------
	.section	.nv.compat,"",@"SHT_CUDA_COMPAT_INFO"
	.align	4
        /*0000*/ 	.byte	0x02, 0x09, 0x00, 0x00, 0x02, 0x02, 0x01, 0x00, 0x02, 0x05, 0x05, 0x00, 0x03, 0x07, 0x01, 0x01
        /*0010*/ 	.byte	0x02, 0x03, 0x00, 0x00, 0x02, 0x06, 0x01, 0x00, 0x04, 0x0b, 0x08, 0x00, 0x01, 0x00, 0x00, 0x00
        /*0020*/ 	.byte	0x00, 0x00, 0x00, 0x00


//--------------------- .nv.info._Z11renderPixelPhiiddddii --------------------------
	.section	.nv.info._Z11renderPixelPhiiddddii,"",@"SHT_CUDA_INFO"
	.sectionflags	@""
	.align	4


	//----- nvinfo : EIATTR_CUDA_API_VERSION
	.align		4
        /*0000*/ 	.byte	0x04, 0x37
        /*0002*/ 	.short	(.L_11 - .L_10)
.L_10:
        /*0004*/ 	.word	0x00000082


	//----- nvinfo : EIATTR_KPARAM_INFO
	.align		4
.L_11:
        /*0008*/ 	.byte	0x04, 0x17
        /*000a*/ 	.short	(.L_13 - .L_12)
.L_12:
        /*000c*/ 	.word	0x00000000
        /*0010*/ 	.short	0x0008
        /*0012*/ 	.short	0x0034
        /*0014*/ 	.byte	0x00, 0xf0, 0x11, 0x00


	//----- nvinfo : EIATTR_KPARAM_INFO
	.align		4
.L_13:
        /*0018*/ 	.byte	0x04, 0x17
        /*001a*/ 	.short	(.L_15 - .L_14)
.L_14:
        /*001c*/ 	.word	0x00000000
        /*0020*/ 	.short	0x0007
        /*0022*/ 	.short	0x0030
        /*0024*/ 	.byte	0x00, 0xf0, 0x11, 0x00


	//----- nvinfo : EIATTR_KPARAM_INFO
	.align		4
.L_15:
        /*0028*/ 	.byte	0x04, 0x17
        /*002a*/ 	.short	(.L_17 - .L_16)
.L_16:
        /*002c*/ 	.word	0x00000000
        /*0030*/ 	.short	0x0006
        /*0032*/ 	.short	0x0028
        /*0034*/ 	.byte	0x00, 0xf0, 0x21, 0x00


	//----- nvinfo : EIATTR_KPARAM_INFO
	.align		4
.L_17:
        /*0038*/ 	.byte	0x04, 0x17
        /*003a*/ 	.short	(.L_19 - .L_18)
.L_18:
        /*003c*/ 	.word	0x00000000
        /*0040*/ 	.short	0x0005
        /*0042*/ 	.short	0x0020
        /*0044*/ 	.byte	0x00, 0xf0, 0x21, 0x00


	//----- nvinfo : EIATTR_KPARAM_INFO
	.align		4
.L_19:
        /*0048*/ 	.byte	0x04, 0x17
        /*004a*/ 	.short	(.L_21 - .L_20)
.L_20:
        /*004c*/ 	.word	0x00000000
        /*0050*/ 	.short	0x0004
        /*0052*/ 	.short	0x0018
        /*0054*/ 	.byte	0x00, 0xf0, 0x21, 0x00


	//----- nvinfo : EIATTR_KPARAM_INFO
	.align		4
.L_21:
        /*0058*/ 	.byte	0x04, 0x17
        /*005a*/ 	.short	(.L_23 - .L_22)
.L_22:
        /*005c*/ 	.word	0x00000000
        /*0060*/ 	.short	0x0003
        /*0062*/ 	.short	0x0010
        /*0064*/ 	.byte	0x00, 0xf0, 0x21, 0x00


	//----- nvinfo : EIATTR_KPARAM_INFO
	.align		4
.L_23:
        /*0068*/ 	.byte	0x04, 0x17
        /*006a*/ 	.short	(.L_25 - .L_24)
.L_24:
        /*006c*/ 	.word	0x00000000
        /*0070*/ 	.short	0x0002
        /*0072*/ 	.short	0x000c
        /*0074*/ 	.byte	0x00, 0xf0, 0x11, 0x00


	//----- nvinfo : EIATTR_KPARAM_INFO
	.align		4
.L_25:
        /*0078*/ 	.byte	0x04, 0x17
        /*007a*/ 	.short	(.L_27 - .L_26)
.L_26:
        /*007c*/ 	.word	0x00000000
        /*0080*/ 	.short	0x0001
        /*0082*/ 	.short	0x0008
        /*0084*/ 	.byte	0x00, 0xf0, 0x11, 0x00


	//----- nvinfo : EIATTR_KPARAM_INFO
	.align		4
.L_27:
        /*0088*/ 	.byte	0x04, 0x17
        /*008a*/ 	.short	(.L_29 - .L_28)
.L_28:
        /*008c*/ 	.word	0x00000000
        /*0090*/ 	.short	0x0000
        /*0092*/ 	.short	0x0000
        /*0094*/ 	.byte	0x00, 0xf5, 0x21, 0x00


	//----- nvinfo : EIATTR_SPARSE_MMA_MASK
	.align		4
.L_29:
        /*0098*/ 	.byte	0x03, 0x50
        /*009a*/ 	.short	0x0000


	//----- nvinfo : EIATTR_MAXREG_COUNT
	.align		4
        /*009c*/ 	.byte	0x03, 0x1b
        /*009e*/ 	.short	0x00ff


	//----- nvinfo : EIATTR_MERCURY_ISA_VERSION
	.align		4
        /*00a0*/ 	.byte	0x03, 0x5f
        /*00a2*/ 	.short	0x0101


	//----- nvinfo : EIATTR_VRC_CTA_INIT_COUNT
	.align		4
        /*00a4*/ 	.byte	0x02, 0x4a
	.zero		1
	.zero		1


	//----- nvinfo : EIATTR_EXIT_INSTR_OFFSETS
	.align		4
        /*00a8*/ 	.byte	0x04, 0x1c
        /*00aa*/ 	.short	(.L_31 - .L_30)


	//   ....[0]....
.L_30:
        /*00ac*/ 	.word	0x000000c0


	//   ....[1]....
        /*00b0*/ 	.word	0x00001ec0


	//----- nvinfo : EIATTR_CRS_STACK_SIZE
	.align		4
.L_31:
        /*00b4*/ 	.byte	0x04, 0x1e
        /*00b6*/ 	.short	(.L_33 - .L_32)
.L_32:
        /*00b8*/ 	.word	0x00000000


	//----- nvinfo : EIATTR_CBANK_PARAM_SIZE
	.align		4
.L_33:
        /*00bc*/ 	.byte	0x03, 0x19
        /*00be*/ 	.short	0x0038


	//----- nvinfo : EIATTR_PARAM_CBANK
	.align		4
        /*00c0*/ 	.byte	0x04, 0x0a
        /*00c2*/ 	.short	(.L_35 - .L_34)
	.align		4
.L_34:
        /*00c4*/ 	.word	index@(.nv.constant0._Z11renderPixelPhiiddddii)
        /*00c8*/ 	.short	0x0380
        /*00ca*/ 	.short	0x0038


	//----- nvinfo : EIATTR_SW_WAR
	.align		4
.L_35:
        /*00cc*/ 	.byte	0x04, 0x36
        /*00ce*/ 	.short	(.L_37 - .L_36)
.L_36:
        /*00d0*/ 	.word	0x00000008
.L_37:


//--------------------- .nv.callgraph             --------------------------
	.section	.nv.callgraph,"",@"SHT_CUDA_CALLGRAPH"
	.align	4
	.sectionentsize	8
	.align		4
        /*0000*/ 	.word	0x00000000
	.align		4
        /*0004*/ 	.word	0xffffffff
	.align		4
        /*0008*/ 	.word	0x00000000
	.align		4
        /*000c*/ 	.word	0xfffffffe
	.align		4
        /*0010*/ 	.word	0x00000000
	.align		4
        /*0014*/ 	.word	0xfffffffd
	.align		4
        /*0018*/ 	.word	0x00000000
	.align		4
        /*001c*/ 	.word	0xfffffffc


//--------------------- .text._Z11renderPixelPhiiddddii --------------------------
	.section	.text._Z11renderPixelPhiiddddii,"ax",@progbits
	.align	128
        .global         _Z11renderPixelPhiiddddii
        .type           _Z11renderPixelPhiiddddii,@function
        .size           _Z11renderPixelPhiiddddii,(.L_x_57 - _Z11renderPixelPhiiddddii)
        .other          _Z11renderPixelPhiiddddii,@"STO_CUDA_ENTRY STV_DEFAULT"
_Z11renderPixelPhiiddddii:
.text._Z11renderPixelPhiiddddii:
[----:B------:R-:W-:Y:S01]  /*0000*/  LDC R1, c[0x0][0x37c] ;  /* 0x0000df00ff017b82 */ /* 0x000fe20000000800 */
[----:B------:R-:W0:Y:S07]  /*0010*/  S2R R3, SR_TID.X ;  /* 0x0000000000037919 */ /* 0x000e2e0000002100 */
[----:B------:R-:W0:Y:S01]  /*0020*/  S2UR UR4, SR_CTAID.X ;  /* 0x00000000000479c3 */ /* 0x000e220000002500 */
[----:B------:R-:W1:Y:S01]  /*0030*/  LDCU.64 UR6, c[0x0][0x388] ;  /* 0x00007100ff0677ac */ /* 0x000e620008000a00 */
[----:B------:R-:W2:Y:S06]  /*0040*/  LDCU UR5, c[0x0][0x3b4] ;  /* 0x00007680ff0577ac */ /* 0x000eac0008000800 */
[----:B------:R-:W0:Y:S02]  /*0050*/  LDC R0, c[0x0][0x360] ;  /* 0x0000d800ff007b82 */ /* 0x000e240000000800 */
[----:B0-----:R-:W-:Y:S01]  /*0060*/  IMAD R0, R0, UR4, R3 ;  /* 0x0000000400007c24 */ /* 0x001fe2000f8e0203 */
[----:B-1----:R-:W-:-:S03]  /*0070*/  UIMAD UR4, UR7, UR6, URZ ;  /* 0x00000006070472a4 */ /* 0x002fc6000f8e02ff */
[----:B--2---:R-:W-:-:S04]  /*0080*/  IMAD R9, R0, UR5, RZ ;  /* 0x0000000500097c24 */ /* 0x004fc8000f8e02ff */
[C---:B------:R-:W-:Y:S01]  /*0090*/  VIADD R8, R9.reuse, UR5 ;  /* 0x0000000509087c36 */ /* 0x040fe20008000000 */
[----:B------:R-:W-:-:S04]  /*00a0*/  ISETP.GE.AND P0, PT, R9, UR4, PT ;  /* 0x0000000409007c0c */ /* 0x000fc8000bf06270 */
[----:B------:R-:W-:-:S13]  /*00b0*/  ISETP.GE.U32.OR P0, PT, R9, R8, P0 ;  /* 0x000000080900720c */ /* 0x000fda0000706470 */
[----:B------:R-:W-:Y:S05]  /*00c0*/  @P0 EXIT ;  /* 0x000000000000094d */ /* 0x000fea0003800000 */
[----:B------:R-:W0:Y:S01]  /*00d0*/  MUFU.RCP64H R3, 127.5 ;  /* 0x405fe00000037908 */ /* 0x000e220000001800 */
[----:B------:R-:W-:Y:S01]  /*00e0*/  IMAD.MOV.U32 R6, RZ, RZ, 0x0 ;  /* 0x00000000ff067424 */ /* 0x000fe200078e00ff */
[----:B------:R-:W-:Y:S01]  /*00f0*/  UIADD3 UR5, UPT, UPT, UR6, -0x1, URZ ;  /* 0xffffffff06057890 */ /* 0x000fe2000fffe0ff */
[----:B------:R-:W-:Y:S02]  /*0100*/  IMAD.MOV.U32 R7, RZ, RZ, 0x405fe000 ;  /* 0x405fe000ff077424 */ /* 0x000fe400078e00ff */
[----:B------:R-:W-:-:S03]  /*0110*/  IMAD.MOV.U32 R2, RZ, RZ, 0x1 ;  /* 0x00000001ff027424 */ /* 0x000fc600078e00ff */
[----:B------:R-:W-:-:S06]  /*0120*/  I2FP.F32.S32 R22, UR5 ;  /* 0x0000000500167c45 */ /* 0x000fcc0008201400 */
[----:B------:R-:W1:Y:S01]  /*0130*/  F2F.F64.F32 R22, R22 ;  /* 0x0000001600167310 */ /* 0x000e620000201800 */
[----:B0-----:R-:W-:-:S08]  /*0140*/  DFMA R4, R2, -R6, 1 ;  /* 0x3ff000000204742b */ /* 0x001fd00000000806 */
[----:B------:R-:W-:Y:S01]  /*0150*/  DFMA R4, R4, R4, R4 ;  /* 0x000000040404722b */ /* 0x000fe20000000004 */
[----:B-1----:R-:W-:-:S07]  /*0160*/  FSETP.GEU.AND P1, PT, |R23|, 6.5827683646048100446e-37, PT ;  /* 0x036000001700780b */ /* 0x002fce0003f2e200 */
[----:B------:R-:W-:-:S08]  /*0170*/  DFMA R4, R2, R4, R2 ;  /* 0x000000040204722b */ /* 0x000fd00000000002 */
[----:B------:R-:W-:-:S08]  /*0180*/  DFMA R2, R4, -R6, 1 ;  /* 0x3ff000000402742b */ /* 0x000fd00000000806 */
[----:B------:R-:W-:-:S08]  /*0190*/  DFMA R2, R4, R2, R4 ;  /* 0x000000020402722b */ /* 0x000fd00000000004 */
[----:B------:R-:W-:-:S08]  /*01a0*/  DMUL R4, R22, R2 ;  /* 0x0000000216047228 */ /* 0x000fd00000000000 */
[----:B------:R-:W-:-:S08]  /*01b0*/  DFMA R6, R4, -127.5, R22 ;  /* 0xc05fe0000406782b */ /* 0x000fd00000000016 */
[----:B------:R-:W-:-:S10]  /*01c0*/  DFMA R4, R2, R6, R4 ;  /* 0x000000060204722b */ /* 0x000fd40000000004 */
[----:B------:R-:W-:-:S05]  /*01d0*/  FFMA R0, RZ, 3.498046875, R5 ;  /* 0x405fe000ff007823 */ /* 0x000fca0000000005 */
[----:B------:R-:W-:-:S13]  /*01e0*/  FSETP.GT.AND P0, PT, |R0|, 1.469367938527859385e-39, PT ;  /* 0x001000000000780b */ /* 0x000fda0003f04200 */
[----:B------:R-:W-:Y:S05]  /*01f0*/  @P0 BRA P1, `(.L_x_0) ;  /* 0x0000000000180947 */ /* 0x000fea0000800000 */
[----:B------:R-:W-:Y:S01]  /*0200*/  IMAD.MOV.U32 R20, RZ, RZ, RZ ;  /* 0x000000ffff147224 */ /* 0x000fe200078e00ff */
[----:B------:R-:W-:Y:S01]  /*0210*/  MOV R0, 0x240 ;  /* 0x0000024000007802 */ /* 0x000fe20000000f00 */
[----:B------:R-:W-:-:S07]  /*0220*/  IMAD.MOV.U32 R21, RZ, RZ, 0x405fe000 ;  /* 0x405fe000ff157424 */ /* 0x000fce00078e00ff */
[----:B------:R-:W-:Y:S05]  /*0230*/  CALL.REL.NOINC `($__internal_0_$__cuda_sm20_div_rn_f64_full) ;  /* 0x0000001c00247944 */ /* 0x000fea0003c00000 */
[----:B------:R-:W-:Y:S01]  /*0240*/  IMAD.MOV.U32 R4, RZ, RZ, R20 ;  /* 0x000000ffff047224 */ /* 0x000fe200078e0014 */
[----:B------:R-:W-:-:S07]  /*0250*/  MOV R5, R21 ;  /* 0x0000001500057202 */ /* 0x000fce0000000f00 */
.L_x_0:
[----:B------:R-:W0:Y:S01]  /*0260*/  MUFU.RCP64H R3, 127.5 ;  /* 0x405fe00000037908 */ /* 0x000e220000001800 */
[----:B------:R-:W-:Y:S01]  /*0270*/  IMAD.MOV.U32 R6, RZ, RZ, 0x0 ;  /* 0x00000000ff067424 */ /* 0x000fe200078e00ff */
[----:B------:R-:W1:Y:S01]  /*0280*/  LDCU UR5, c[0x0][0x38c] ;  /* 0x00007180ff0577ac */ /* 0x000e620008000800 */
[----:B------:R-:W-:Y:S02]  /*0290*/  IMAD.MOV.U32 R7, RZ, RZ, 0x405fe000 ;  /* 0x405fe000ff077424 */ /* 0x000fe400078e00ff */
[----:B------:R-:W-:-:S06]  /*02a0*/  IMAD.MOV.U32 R2, RZ, RZ, 0x1 ;  /* 0x00000001ff027424 */ /* 0x000fcc00078e00ff */
[----:B0-----:R-:W-:Y:S01]  /*02b0*/  DFMA R10, R2, -R6, 1 ;  /* 0x3ff00000020a742b */ /* 0x001fe20000000806 */
[----:B-1----:R-:W-:-:S07]  /*02c0*/  UIADD3 UR5, UPT, UPT, UR5, -0x1, URZ ;  /* 0xffffffff05057890 */ /* 0x002fce000fffe0ff */
[----:B------:R-:W-:Y:S01]  /*02d0*/  DFMA R10, R10, R10, R10 ;  /* 0x0000000a0a0a722b */ /* 0x000fe2000000000a */
[----:B------:R-:W-:-:S06]  /*02e0*/  I2FP.F32.S32 R22, UR5 ;  /* 0x0000000500167c45 */ /* 0x000fcc0008201400 */
[----:B------:R-:W0:Y:S01]  /*02f0*/  F2F.F64.F32 R22, R22 ;  /* 0x0000001600167310 */ /* 0x000e220000201800 */
[----:B------:R-:W-:-:S08]  /*0300*/  DFMA R10, R2, R10, R2 ;  /* 0x0000000a020a722b */ /* 0x000fd00000000002 */
[----:B------:R-:W-:Y:S01]  /*0310*/  DFMA R6, R10, -R6, 1 ;  /* 0x3ff000000a06742b */ /* 0x000fe20000000806 */
[----:B0-----:R-:W-:-:S07]  /*0320*/  FSETP.GEU.AND P1, PT, |R23|, 6.5827683646048100446e-37, PT ;  /* 0x036000001700780b */ /* 0x001fce0003f2e200 */
        /* <DEDUP_REMOVED lines=11> */
[----:B------:R-:W-:Y:S02]  /*03e0*/  IMAD.MOV.U32 R2, RZ, RZ, R20 ;  /* 0x000000ffff027224 */ /* 0x000fe400078e0014 */
[----:B------:R-:W-:-:S07]  /*03f0*/  IMAD.MOV.U32 R3, RZ, RZ, R21 ;  /* 0x000000ffff037224 */ /* 0x000fce00078e0015 */
.L_x_1:
[----:B------:R-:W0:Y:S01]  /*0400*/  LDCU.64 UR6, c[0x0][0x388] ;  /* 0x00007100ff0677ac */ /* 0x000e220008000a00 */
[----:B------:R-:W1:Y:S01]  /*0410*/  LDCU UR5, c[0x0][0x3b0] ;  /* 0x00007600ff0577ac */ /* 0x000e620008000800 */
[----:B------:R-:W2:Y:S01]  /*0420*/  LDCU.64 UR8, c[0x0][0x358] ;  /* 0x00006b00ff0877ac */ /* 0x000ea20008000a00 */
[----:B0-----:R-:W0:Y:S01]  /*0430*/  I2F.F64 R16, UR6 ;  /* 0x0000000600107d12 */ /* 0x001e220008201c00 */
[----:B-1----:R-:W-:-:S07]  /*0440*/  UIMAD UR5, UR6, 0x3, UR5 ;  /* 0x00000003060578a4 */ /* 0x002fce000f8e0205 */
[----:B--2---:R-:W1:Y:S05]  /*0450*/  I2F.F64 R14, UR7 ;  /* 0x00000007000e7d12 */ /* 0x004e6a0008201c00 */
.L_x_37:
[----:B--2---:R-:W2:Y:S01]  /*0460*/  LDC R0, c[0x0][0x388] ;  /* 0x0000e200ff007b82 */ /* 0x004ea20000000800 */
[----:B------:R-:W-:Y:S01]  /*0470*/  IABS R13, R9 ;  /* 0x00000009000d7213 */ /* 0x000fe20000000000 */
[----:B------:R-:W-:Y:S01]  /*0480*/  BSSY.RECONVERGENT B0, `(.L_x_2) ;  /* 0x0000030000007945 */ /* 0x000fe20003800200 */
[----:B--2---:R-:W-:-:S04]  /*0490*/  IABS R12, R0 ;  /* 0x00000000000c7213 */ /* 0x004fc80000000000 */
[----:B------:R-:W2:Y:S08]  /*04a0*/  I2F.RP R10, R12 ;  /* 0x0000000c000a7306 */ /* 0x000eb00000209400 */
[----:B--2---:R-:W2:Y:S02]  /*04b0*/  MUFU.RCP R10, R10 ;  /* 0x0000000a000a7308 */ /* 0x004ea40000001000 */
[----:B--2---:R-:W-:-:S06]  /*04c0*/  IADD3 R6, PT, PT, R10, 0xffffffe, RZ ;  /* 0x0ffffffe0a067810 */ /* 0x004fcc0007ffe0ff */
[----:B------:R2:W3:Y:S02]  /*04d0*/  F2I.FTZ.U32.TRUNC.NTZ R7, R6 ;  /* 0x0000000600077305 */ /* 0x0004e4000021f000 */
[----:B--2---:R-:W-:Y:S02]  /*04e0*/  IMAD.MOV.U32 R6, RZ, RZ, RZ ;  /* 0x000000ffff067224 */ /* 0x004fe400078e00ff */
[----:B---3--:R-:W-:-:S04]  /*04f0*/  IMAD.MOV R11, RZ, RZ, -R7 ;  /* 0x000000ffff0b7224 */ /* 0x008fc800078e0a07 */
[----:B------:R-:W-:-:S04]  /*0500*/  IMAD R11, R11, R12, RZ ;  /* 0x0000000c0b0b7224 */ /* 0x000fc800078e02ff */
[----:B------:R-:W-:Y:S01]  /*0510*/  IMAD.HI.U32 R7, R7, R11, R6 ;  /* 0x0000000b07077227 */ /* 0x000fe200078e0006 */
[----:B------:R-:W-:-:S03]  /*0520*/  LOP3.LUT R6, R9, R0, RZ, 0x3c, !PT ;  /* 0x0000000009067212 */ /* 0x000fc600078e3cff */
[----:B------:R-:W-:Y:S01]  /*0530*/  IMAD.MOV.U32 R11, RZ, RZ, R13 ;  /* 0x000000ffff0b7224 */ /* 0x000fe200078e000d */
[----:B------:R-:W-:Y:S02]  /*0540*/  ISETP.GE.AND P2, PT, R6, RZ, PT ;  /* 0x000000ff0600720c */ /* 0x000fe40003f46270 */
[----:B------:R-:W-:Y:S01]  /*0550*/  MOV R6, 0x1 ;  /* 0x0000000100067802 */ /* 0x000fe20000000f00 */
[----:B------:R-:W-:-:S04]  /*0560*/  IMAD.HI.U32 R10, R7, R11, RZ ;  /* 0x0000000b070a7227 */ /* 0x000fc800078e00ff */
[----:B------:R-:W-:-:S04]  /*0570*/  IMAD.MOV R7, RZ, RZ, -R10 ;  /* 0x000000ffff077224 */ /* 0x000fc800078e0a0a */
[C---:B------:R-:W-:Y:S02]  /*0580*/  IMAD R11, R12.reuse, R7, R11 ;  /* 0x000000070c0b7224 */ /* 0x040fe400078e020b */
[----:B------:R-:W2:Y:S03]  /*0590*/  MUFU.RCP64H R7, R5 ;  /* 0x0000000500077308 */ /* 0x000ea60000001800 */
[----:B------:R-:W-:-:S13]  /*05a0*/  ISETP.GT.U32.AND P1, PT, R12, R11, PT ;  /* 0x0000000b0c00720c */ /* 0x000fda0003f24070 */
[----:B------:R-:W-:Y:S02]  /*05b0*/  @!P1 IMAD.IADD R11, R11, 0x1, -R12 ;  /* 0x000000010b0b9824 */ /* 0x000fe400078e0a0c */
[----:B------:R-:W-:Y:S01]  /*05c0*/  @!P1 VIADD R10, R10, 0x1 ;  /* 0x000000010a0a9836 */ /* 0x000fe20000000000 */
[----:B------:R-:W-:Y:S02]  /*05d0*/  ISETP.NE.AND P1, PT, R0, RZ, PT ;  /* 0x000000ff0000720c */ /* 0x000fe40003f25270 */
[----:B------:R-:W-:Y:S01]  /*05e0*/  ISETP.GE.U32.AND P0, PT, R11, R12, PT ;  /* 0x0000000c0b00720c */ /* 0x000fe20003f06070 */
[----:B--2---:R-:W-:-:S08]  /*05f0*/  DFMA R12, R6, -R4, 1 ;  /* 0x3ff00000060c742b */ /* 0x004fd00000000804 */
[----:B------:R-:W-:-:S04]  /*0600*/  DFMA R12, R12, R12, R12 ;  /* 0x0000000c0c0c722b */ /* 0x000fc8000000000c */
[----:B------:R-:W-:-:S04]  /*0610*/  @P0 VIADD R10, R10, 0x1 ;  /* 0x000000010a0a0836 */ /* 0x000fc80000000000 */
[----:B------:R-:W-:Y:S01]  /*0620*/  @!P2 IMAD.MOV R10, RZ, RZ, -R10 ;  /* 0x000000ffff0aa224 */ /* 0x000fe200078e0a0a */
[----:B------:R-:W-:Y:S01]  /*0630*/  @!P1 LOP3.LUT R10, RZ, R0, RZ, 0x33, !PT ;  /* 0x00000000ff0a9212 */ /* 0x000fe200078e33ff */
[----:B------:R-:W-:-:S04]  /*0640*/  DFMA R12, R6, R12, R6 ;  /* 0x0000000c060c722b */ /* 0x000fc80000000006 */
[----:B------:R-:W-:-:S04]  /*0650*/  IMAD.MOV R11, RZ, RZ, -R10 ;  /* 0x000000ffff0b7224 */ /* 0x000fc800078e0a0a */
[----:B------:R-:W-:Y:S01]  /*0660*/  IMAD R11, R0, R11, R9 ;  /* 0x0000000b000b7224 */ /* 0x000fe200078e0209 */
[----:B------:R-:W-:-:S04]  /*0670*/  DFMA R6, R12, -R4, 1 ;  /* 0x3ff000000c06742b */ /* 0x000fc80000000804 */
[----:B------:R-:W-:-:S04]  /*0680*/  I2FP.F32.U32 R22, R11 ;  /* 0x0000000b00167245 */ /* 0x000fc80000201000 */
[----:B------:R-:W-:Y:S02]  /*0690*/  DFMA R6, R12, R6, R12 ;  /* 0x000000060c06722b */ /* 0x000fe4000000000c */
[----:B------:R-:W2:Y:S06]  /*06a0*/  F2F.F64.F32 R22, R22 ;  /* 0x0000001600167310 */ /* 0x000eac0000201800 */
[----:B--2---:R-:W-:Y:S01]  /*06b0*/  DMUL R12, R22, R6 ;  /* 0x00000006160c7228 */ /* 0x004fe20000000000 */
[----:B------:R-:W-:-:S07]  /*06c0*/  FSETP.GEU.AND P1, PT, |R23|, 6.5827683646048100446e-37, PT ;  /* 0x036000001700780b */ /* 0x000fce0003f2e200 */
[----:B------:R-:W-:-:S08]  /*06d0*/  DFMA R18, R12, -R4, R22 ;  /* 0x800000040c12722b */ /* 0x000fd00000000016 */
[----:B------:R-:W-:-:S10]  /*06e0*/  DFMA R6, R6, R18, R12 ;  /* 0x000000120606722b */ /* 0x000fd4000000000c */
[----:B------:R-:W-:-:S05]  /*06f0*/  FFMA R0, RZ, R5, R7 ;  /* 0x00000005ff007223 */ /* 0x000fca0000000007 */
[----:B------:R-:W-:-:S13]  /*0700*/  FSETP.GT.AND P0, PT, |R0|, 1.469367938527859385e-39, PT ;  /* 0x001000000000780b */ /* 0x000fda0003f04200 */
[----:B------:R-:W-:Y:S05]  /*0710*/  @P0 BRA P1, `(.L_x_3) ;  /* 0x0000000000180947 */ /* 0x000fea0000800000 */
[----:B------:R-:W-:Y:S01]  /*0720*/  IMAD.MOV.U32 R20, RZ, RZ, R4 ;  /* 0x000000ffff147224 */ /* 0x000fe200078e0004 */
[----:B------:R-:W-:Y:S01]  /*0730*/  MOV R0, 0x760 ;  /* 0x0000076000007802 */ /* 0x000fe20000000f00 */
[----:B------:R-:W-:-:S07]  /*0740*/  IMAD.MOV.U32 R21, RZ, RZ, R5 ;  /* 0x000000ffff157224 */ /* 0x000fce00078e0005 */
[----:B01----:R-:W-:Y:S05]  /*0750*/  CALL.REL.NOINC `($__internal_0_$__cuda_sm20_div_rn_f64_full) ;  /* 0x0000001400dc7944 */ /* 0x003fea0003c00000 */
[----:B------:R-:W-:Y:S02]  /*0760*/  IMAD.MOV.U32 R6, RZ, RZ, R20 ;  /* 0x000000ffff067224 */ /* 0x000fe400078e0014 */
[----:B------:R-:W-:-:S07]  /*0770*/  IMAD.MOV.U32 R7, RZ, RZ, R21 ;  /* 0x000000ffff077224 */ /* 0x000fce00078e0015 */
.L_x_3:
[----:B------:R-:W-:Y:S05]  /*0780*/  BSYNC.RECONVERGENT B0 ;  /* 0x0000000000007941 */ /* 0x000fea0003800200 */
.L_x_2:
[----:B------:R-:W2:Y:S01]  /*0790*/  MUFU.RCP64H R13, R3 ;  /* 0x00000003000d7308 */ /* 0x000ea20000001800 */
[----:B------:R-:W-:Y:S01]  /*07a0*/  IMAD.MOV.U32 R12, RZ, RZ, 0x1 ;  /* 0x00000001ff0c7424 */ /* 0x000fe200078e00ff */
[----:B------:R-:W-:Y:S01]  /*07b0*/  I2FP.F32.U32 R22, R10 ;  /* 0x0000000a00167245 */ /* 0x000fe20000201000 */
[----:B------:R-:W-:Y:S05]  /*07c0*/  BSSY.RECONVERGENT B0, `(.L_x_4) ;  /* 0x0000014000007945 */ /* 0x000fea0003800200 */
[----:B------:R-:W3:Y:S01]  /*07d0*/  F2F.F64.F32 R22, R22 ;  /* 0x0000001600167310 */ /* 0x000ee20000201800 */
[----:B--2---:R-:W-:Y:S01]  /*07e0*/  DFMA R18, R12, -R2, 1 ;  /* 0x3ff000000c12742b */ /* 0x004fe20000000802 */
[----:B---3--:R-:W-:-:S07]  /*07f0*/  FSETP.GEU.AND P1, PT, |R23|, 6.5827683646048100446e-37, PT ;  /* 0x036000001700780b */ /* 0x008fce0003f2e200 */
[----:B------:R-:W-:-:S08]  /*0800*/  DFMA R18, R18, R18, R18 ;  /* 0x000000121212722b */ /* 0x000fd00000000012 */
[----:B------:R-:W-:-:S08]  /*0810*/  DFMA R18, R12, R18, R12 ;  /* 0x000000120c12722b */ /* 0x000fd0000000000c */
[----:B------:R-:W-:-:S08]  /*0820*/  DFMA R12, R18, -R2, 1 ;  /* 0x3ff00000120c742b */ /* 0x000fd00000000802 */
[----:B------:R-:W-:-:S08]  /*0830*/  DFMA R12, R18, R12, R18 ;  /* 0x0000000c120c722b */ /* 0x000fd00000000012 */
[----:B------:R-:W-:-:S08]  /*0840*/  DMUL R18, R22, R12 ;  /* 0x0000000c16127228 */ /* 0x000fd00000000000 */
[----:B------:R-:W-:-:S08]  /*0850*/  DFMA R20, R18, -R2, R22 ;  /* 0x800000021214722b */ /* 0x000fd00000000016 */
[----:B------:R-:W-:-:S10]  /*0860*/  DFMA R12, R12, R20, R18 ;  /* 0x000000140c0c722b */ /* 0x000fd40000000012 */
[----:B------:R-:W-:-:S05]  /*0870*/  FFMA R0, RZ, R3, R13 ;  /* 0x00000003ff007223 */ /* 0x000fca000000000d */
[----:B------:R-:W-:-:S13]  /*0880*/  FSETP.GT.AND P0, PT, |R0|, 1.469367938527859385e-39, PT ;  /* 0x001000000000780b */ /* 0x000fda0003f04200 */
[----:B------:R-:W-:Y:S05]  /*0890*/  @P0 BRA P1, `(.L_x_5) ;  /* 0x0000000000180947 */ /* 0x000fea0000800000 */
[----:B------:R-:W-:Y:S01]  /*08a0*/  MOV R20, R2 ;  /* 0x0000000200147202 */ /* 0x000fe20000000f00 */
[----:B------:R-:W-:Y:S01]  /*08b0*/  IMAD.MOV.U32 R21, RZ, RZ, R3 ;  /* 0x000000ffff157224 */ /* 0x000fe200078e0003 */
[----:B------:R-:W-:-:S07]  /*08c0*/  MOV R0, 0x8e0 ;  /* 0x000008e000007802 */ /* 0x000fce0000000f00 */
[----:B01----:R-:W-:Y:S05]  /*08d0*/  CALL.REL.NOINC `($__internal_0_$__cuda_sm20_div_rn_f64_full) ;  /* 0x00000014007c7944 */ /* 0x003fea0003c00000 */
[----:B------:R-:W-:Y:S02]  /*08e0*/  IMAD.MOV.U32 R12, RZ, RZ, R20 ;  /* 0x000000ffff0c7224 */ /* 0x000fe400078e0014 */
[----:B------:R-:W-:-:S07]  /*08f0*/  IMAD.MOV.U32 R13, RZ, RZ, R21 ;  /* 0x000000ffff0d7224 */ /* 0x000fce00078e0015 */
.L_x_5:
[----:B------:R-:W-:Y:S05]  /*0900*/  BSYNC.RECONVERGENT B0 ;  /* 0x0000000000007941 */ /* 0x000fea0003800200 */
.L_x_4:
[----:B------:R-:W2:Y:S01]  /*0910*/  MUFU.RCP64H R19, R5 ;  /* 0x0000000500137308 */ /* 0x000ea20000001800 */
[----:B------:R-:W-:Y:S01]  /*0920*/  IMAD.MOV.U32 R18, RZ, RZ, 0x1 ;  /* 0x00000001ff127424 */ /* 0x000fe200078e00ff */
[----:B------:R-:W3:Y:S01]  /*0930*/  LDCU UR6, c[0x0][0x388] ;  /* 0x00007100ff0677ac */ /* 0x000ee20008000800 */
[----:B------:R-:W-:Y:S01]  /*0940*/  LOP3.LUT R0, RZ, R11, RZ, 0x33, !PT ;  /* 0x0000000bff007212 */ /* 0x000fe200078e33ff */
[----:B------:R-:W-:Y:S03]  /*0950*/  BSSY.RECONVERGENT B0, `(.L_x_6) ;  /* 0x0000019000007945 */ /* 0x000fe60003800200 */
[----:B--2---:R-:W-:Y:S01]  /*0960*/  DFMA R20, R18, -R4, 1 ;  /* 0x3ff000001214742b */ /* 0x004fe20000000804 */
[----:B---3--:R-:W-:-:S07]  /*0970*/  VIADD R0, R0, UR6 ;  /* 0x0000000600007c36 */ /* 0x008fce0008000000 */
[----:B------:R-:W-:Y:S01]  /*0980*/  DFMA R20, R20, R20, R20 ;  /* 0x000000141414722b */ /* 0x000fe20000000014 */
[----:B------:R-:W-:-:S04]  /*0990*/  I2FP.F32.U32 R0, R0 ;  /* 0x0000000000007245 */ /* 0x000fc80000201000 */
[----:B------:R-:W2:Y:S03]  /*09a0*/  F2F.F64.F32 R22, R0 ;  /* 0x0000000000167310 */ /* 0x000ea60000201800 */
[----:B------:R-:W-:-:S08]  /*09b0*/  DFMA R20, R18, R20, R18 ;  /* 0x000000141214722b */ /* 0x000fd00000000012 */
[----:B------:R-:W-:Y:S01]  /*09c0*/  DFMA R18, R20, -R4, 1 ;  /* 0x3ff000001412742b */ /* 0x000fe20000000804 */
[----:B--2---:R-:W-:-:S07]  /*09d0*/  FSETP.GEU.AND P1, PT, |R23|, 6.5827683646048100446e-37, PT ;  /* 0x036000001700780b */ /* 0x004fce0003f2e200 */
[----:B------:R-:W-:Y:S02]  /*09e0*/  DFMA R24, R20, R18, R20 ;  /* 0x000000121418722b */ /* 0x000fe40000000014 */
[----:B------:R-:W-:-:S06]  /*09f0*/  DADD R18, R12, R6 ;  /* 0x000000000c127229 */ /* 0x000fcc0000000006 */
[----:B------:R-:W-:-:S04]  /*0a00*/  DMUL R36, R24, R22 ;  /* 0x0000001618247228 */ /* 0x000fc80000000000 */
[----:B------:R-:W2:Y:S04]  /*0a10*/  F2I.U32.F64.TRUNC R18, R18 ;  /* 0x0000001200127311 */ /* 0x000ea8000030d000 */
[----:B------:R-:W-:-:S08]  /*0a20*/  DFMA R20, R36, -R4, R22 ;  /* 0x800000042414722b */ /* 0x000fd00000000016 */
[----:B------:R-:W-:-:S10]  /*0a30*/  DFMA R36, R24, R20, R36 ;  /* 0x000000141824722b */ /* 0x000fd40000000024 */
[----:B------:R-:W-:-:S05]  /*0a40*/  FFMA R12, RZ, R5, R37 ;  /* 0x00000005ff0c7223 */ /* 0x000fca0000000025 */
[----:B------:R-:W-:Y:S02]  /*0a50*/  FSETP.GT.AND P0, PT, |R12|, 1.469367938527859385e-39, PT ;  /* 0x001000000c00780b */ /* 0x000fe40003f04200 */
[----:B--2---:R-:W-:-:S11]  /*0a60*/  PRMT R12, R18, 0x7610, R12 ;  /* 0x00007610120c7816 */ /* 0x004fd6000000000c */
[----:B------:R-:W-:Y:S05]  /*0a70*/  @P0 BRA P1, `(.L_x_7) ;  /* 0x0000000000180947 */ /* 0x000fea0000800000 */
[----:B------:R-:W-:Y:S01]  /*0a80*/  IMAD.MOV.U32 R20, RZ, RZ, R4 ;  /* 0x000000ffff147224 */ /* 0x000fe200078e0004 */
[----:B------:R-:W-:Y:S02]  /*0a90*/  MOV R21, R5 ;  /* 0x0000000500157202 */ /* 0x000fe40000000f00 */
[----:B------:R-:W-:-:S07]  /*0aa0*/  MOV R0, 0xac0 ;  /* 0x00000ac000007802 */ /* 0x000fce0000000f00 */
[----:B01----:R-:W-:Y:S05]  /*0ab0*/  CALL.REL.NOINC `($__internal_0_$__cuda_sm20_div_rn_f64_full) ;  /* 0x0000001400047944 */ /* 0x003fea0003c00000 */
[----:B------:R-:W-:Y:S02]  /*0ac0*/  IMAD.MOV.U32 R36, RZ, RZ, R20 ;  /* 0x000000ffff247224 */ /* 0x000fe400078e0014 */
[----:B------:R-:W-:-:S07]  /*0ad0*/  IMAD.MOV.U32 R37, RZ, RZ, R21 ;  /* 0x000000ffff257224 */ /* 0x000fce00078e0015 */
.L_x_7:
[----:B------:R-:W-:Y:S05]  /*0ae0*/  BSYNC.RECONVERGENT B0 ;  /* 0x0000000000007941 */ /* 0x000fea0003800200 */
.L_x_6:
        /* <DEDUP_REMOVED lines=13> */
[----:B------:R-:W-:-:S08]  /*0bc0*/  DFMA R24, R20, R18, R20 ;  /* 0x000000121418722b */ /* 0x000fd00000000014 */
[----:B------:R-:W-:-:S08]  /*0bd0*/  DMUL R20, R24, R22 ;  /* 0x0000001618147228 */ /* 0x000fd00000000000 */
        /* <DEDUP_REMOVED lines=9> */
.L_x_9:
[----:B------:R-:W-:Y:S05]  /*0c70*/  BSYNC.RECONVERGENT B0 ;  /* 0x0000000000007941 */ /* 0x000fea0003800200 */
.L_x_8:
[----:B0-----:R-:W0:Y:S01]  /*0c80*/  MUFU.RCP64H R19, R17 ;  /* 0x0000001100137308 */ /* 0x001e220000001800 */
[----:B------:R-:W-:Y:S01]  /*0c90*/  MOV R18, 0x1 ;  /* 0x0000000100127802 */ /* 0x000fe20000000f00 */
[C---:B------:R-:W-:Y:S01]  /*0ca0*/  DADD R34, R20.reuse, R6 ;  /* 0x0000000014227229 */ /* 0x040fe20000000006 */
[----:B------:R-:W-:Y:S01]  /*0cb0*/  BSSY.RECONVERGENT B0, `(.L_x_10) ;  /* 0x0000017000007945 */ /* 0x000fe20003800200 */
[----:B------:R-:W-:-:S06]  /*0cc0*/  DADD R36, R20, R36 ;  /* 0x0000000014247229 */ /* 0x000fcc0000000024 */
[----:B------:R-:W-:Y:S01]  /*0cd0*/  F2I.U32.F64.TRUNC R13, R36 ;  /* 0x00000024000d7311 */ /* 0x000fe2000030d000 */
[----:B0-----:R-:W-:-:S07]  /*0ce0*/  DFMA R22, -R16, R18, 1 ;  /* 0x3ff000001016742b */ /* 0x001fce0000000112 */
[----:B------:R-:W-:Y:S01]  /*0cf0*/  F2I.U32.F64.TRUNC R34, R34 ;  /* 0x0000002200227311 */ /* 0x000fe2000030d000 */
[----:B------:R-:W-:-:S08]  /*0d00*/  DFMA R22, R22, R22, R22 ;  /* 0x000000161616722b */ /* 0x000fd00000000016 */
[----:B------:R-:W-:Y:S02]  /*0d10*/  DFMA R18, R18, R22, R18 ;  /* 0x000000161212722b */ /* 0x000fe40000000012 */
[----:B------:R-:W0:Y:S06]  /*0d20*/  I2F.F64.U32 R22, R11 ;  /* 0x0000000b00167312 */ /* 0x000e2c0000201800 */
[----:B------:R-:W-:-:S08]  /*0d30*/  DFMA R24, -R16, R18, 1 ;  /* 0x3ff000001018742b */ /* 0x000fd00000000112 */
[----:B------:R-:W-:Y:S01]  /*0d40*/  DFMA R18, R18, R24, R18 ;  /* 0x000000181212722b */ /* 0x000fe20000000012 */
[----:B0-----:R-:W-:-:S07]  /*0d50*/  FSETP.GEU.AND P1, PT, |R23|, 6.5827683646048100446e-37, PT ;  /* 0x036000001700780b */ /* 0x001fce0003f2e200 */
[----:B------:R-:W-:-:S08]  /*0d60*/  DMUL R24, R22, R18 ;  /* 0x0000001216187228 */ /* 0x000fd00000000000 */
[----:B------:R-:W-:-:S08]  /*0d70*/  DFMA R26, -R16, R24, R22 ;  /* 0x00000018101a722b */ /* 0x000fd00000000116 */
[----:B------:R-:W-:-:S10]  /*0d80*/  DFMA R18, R18, R26, R24 ;  /* 0x0000001a1212722b */ /* 0x000fd40000000018 */
[----:B------:R-:W-:-:S05]  /*0d90*/  FFMA R0, RZ, R17, R19 ;  /* 0x00000011ff007223 */ /* 0x000fca0000000013 */
[----:B------:R-:W-:-:S13]  /*0da0*/  FSETP.GT.AND P0, PT, |R0|, 1.469367938527859385e-39, PT ;  /* 0x001000000000780b */ /* 0x000fda0003f04200 */
[----:B------:R-:W-:Y:S05]  /*0db0*/  @P0 BRA P1, `(.L_x_11) ;  /* 0x0000000000180947 */ /* 0x000fea0000800000 */
[----:B------:R-:W-:Y:S01]  /*0dc0*/  IMAD.MOV.U32 R20, RZ, RZ, R16 ;  /* 0x000000ffff147224 */ /* 0x000fe200078e0010 */
[----:B------:R-:W-:Y:S01]  /*0dd0*/  MOV R0, 0xe00 ;  /* 0x00000e0000007802 */ /* 0x000fe20000000f00 */
[----:B------:R-:W-:-:S07]  /*0de0*/  IMAD.MOV.U32 R21, RZ, RZ, R17 ;  /* 0x000000ffff157224 */ /* 0x000fce00078e0011 */
[----:B-1----:R-:W-:Y:S05]  /*0df0*/  CALL.REL.NOINC `($__internal_0_$__cuda_sm20_div_rn_f64_full) ;  /* 0x0000001000347944 */ /* 0x002fea0003c00000 */
[----:B------:R-:W-:Y:S02]  /*0e00*/  IMAD.MOV.U32 R18, RZ, RZ, R20 ;  /* 0x000000ffff127224 */ /* 0x000fe400078e0014 */
[----:B------:R-:W-:-:S07]  /*0e10*/  IMAD.MOV.U32 R19, RZ, RZ, R21 ;  /* 0x000000ffff137224 */ /* 0x000fce00078e0015 */
.L_x_11:
[----:B------:R-:W-:Y:S05]  /*0e20*/  BSYNC.RECONVERGENT B0 ;  /* 0x0000000000007941 */ /* 0x000fea0003800200 */
.L_x_10:
[----:B-1----:R-:W0:Y:S01]  /*0e30*/  MUFU.RCP64H R7, R15 ;  /* 0x0000000f00077308 */ /* 0x002e220000001800 */
[----:B------:R-:W-:Y:S01]  /*0e40*/  IMAD.MOV.U32 R6, RZ, RZ, 0x1 ;  /* 0x00000001ff067424 */ /* 0x000fe200078e00ff */
[----:B------:R-:W1:Y:S01]  /*0e50*/  LDC.64 R24, c[0x0][0x398] ;  /* 0x0000e600ff187b82 */ /* 0x000e620000000a00 */
[----:B------:R-:W-:Y:S05]  /*0e60*/  BSSY.RECONVERGENT B0, `(.L_x_12) ;  /* 0x0000014000007945 */ /* 0x000fea0003800200 */
[----:B------:R-:W2:Y:S01]  /*0e70*/  I2F.F64.U32 R22, R10 ;  /* 0x0000000a00167312 */ /* 0x000ea20000201800 */
[----:B0-----:R-:W-:Y:S01]  /*0e80*/  DFMA R20, -R14, R6, 1 ;  /* 0x3ff000000e14742b */ /* 0x001fe20000000106 */
[----:B--2---:R-:W-:-:S07]  /*0e90*/  FSETP.GEU.AND P1, PT, |R23|, 6.5827683646048100446e-37, PT ;  /* 0x036000001700780b */ /* 0x004fce0003f2e200 */
[----:B------:R-:W-:-:S08]  /*0ea0*/  DFMA R20, R20, R20, R20 ;  /* 0x000000141414722b */ /* 0x000fd00000000014 */
[----:B------:R-:W-:-:S08]  /*0eb0*/  DFMA R20, R6, R20, R6 ;  /* 0x000000140614722b */ /* 0x000fd00000000006 */
[----:B------:R-:W-:-:S08]  /*0ec0*/  DFMA R6, -R14, R20, 1 ;  /* 0x3ff000000e06742b */ /* 0x000fd00000000114 */
[----:B------:R-:W-:Y:S02]  /*0ed0*/  DFMA R20, R20, R6, R20 ;  /* 0x000000061414722b */ /* 0x000fe40000000014 */
[----:B------:R-:W1:Y:S06]  /*0ee0*/  LDC.64 R6, c[0x0][0x390] ;  /* 0x0000e400ff067b82 */ /* 0x000e6c0000000a00 */
[----:B------:R-:W-:-:S08]  /*0ef0*/  DMUL R26, R22, R20 ;  /* 0x00000014161a7228 */ /* 0x000fd00000000000 */
[----:B------:R-:W-:-:S08]  /*0f00*/  DFMA R28, -R14, R26, R22 ;  /* 0x0000001a0e1c722b */ /* 0x000fd00000000116 */
[----:B------:R-:W-:Y:S02]  /*0f10*/  DFMA R20, R20, R28, R26 ;  /* 0x0000001c1414722b */ /* 0x000fe4000000001a */
[----:B-1----:R-:W-:-:S08]  /*0f20*/  DFMA R6, R18, R24, R6 ;  /* 0x000000181206722b */ /* 0x002fd00000000006 */
[----:B------:R-:W-:-:S05]  /*0f30*/  FFMA R0, RZ, R15, R21 ;  /* 0x0000000fff007223 */ /* 0x000fca0000000015 */
[----:B------:R-:W-:-:S13]  /*0f40*/  FSETP.GT.AND P0, PT, |R0|, 1.469367938527859385e-39, PT ;  /* 0x001000000000780b */ /* 0x000fda0003f04200 */
[----:B------:R-:W-:Y:S05]  /*0f50*/  @P0 BRA P1, `(.L_x_13) ;  /* 0x0000000000100947 */ /* 0x000fea0000800000 */
[----:B------:R-:W-:Y:S01]  /*0f60*/  IMAD.MOV.U32 R20, RZ, RZ, R14 ;  /* 0x000000ffff147224 */ /* 0x000fe200078e000e */
[----:B------:R-:W-:Y:S02]  /*0f70*/  MOV R21, R15 ;  /* 0x0000000f00157202 */ /* 0x000fe40000000f00 */
[----:B------:R-:W-:-:S07]  /*0f80*/  MOV R0, 0xfa0 ;  /* 0x00000fa000007802 */ /* 0x000fce0000000f00 */
[----:B------:R-:W-:Y:S05]  /*0f90*/  CALL.REL.NOINC `($__internal_0_$__cuda_sm20_div_rn_f64_full) ;  /* 0x0000000c00cc7944 */ /* 0x000fea0003c00000 */
.L_x_13:
[----:B------:R-:W-:Y:S05]  /*0fa0*/  BSYNC.RECONVERGENT B0 ;  /* 0x0000000000007941 */ /* 0x000fea0003800200 */
.L_x_12:
[----:B------:R-:W0:Y:S01]  /*0fb0*/  LDC.64 R22, c[0x0][0x3a0] ;  /* 0x0000e800ff167b82 */ /* 0x000e220000000a00 */
[----:B------:R-:W-:Y:S07]  /*0fc0*/  BSSY.RECONVERGENT B0, `(.L_x_14) ;  /* 0x00000af000007945 */ /* 0x000fee0003800200 */
[----:B------:R-:W0:Y:S02]  /*0fd0*/  LDC.64 R18, c[0x0][0x3a8] ;  /* 0x0000ea00ff127b82 */ /* 0x000e240000000a00 */
[----:B0-----:R-:W-:-:S08]  /*0fe0*/  DFMA R20, R20, R18, R22 ;  /* 0x000000121414722b */ /* 0x001fd00000000016 */
[----:B------:R-:W-:-:S08]  /*0ff0*/  DMUL R18, R20, R20 ;  /* 0x0000001414127228 */ /* 0x000fd00000000000 */
[----:B------:R-:W-:-:S08]  /*1000*/  DFMA R22, R6, R6, R18 ;  /* 0x000000060616722b */ /* 0x000fd00000000012 */
[----:B------:R-:W-:Y:S01]  /*1010*/  DSETP.GT.AND P0, PT, R22, 4, PT ;  /* 0x401000001600742a */ /* 0x000fe20003f04000 */
[----:B------:R-:W-:-:S13]  /*1020*/  IMAD.MOV.U32 R22, RZ, RZ, RZ ;  /* 0x000000ffff167224 */ /* 0x000fda00078e00ff */
[----:B------:R-:W-:Y:S05]  /*1030*/  @P0 BRA `(.L_x_15) ;  /* 0x00000008009c0947 */ /* 0x000fea0003800000 */
[C---:B------:R-:W-:Y:S01]  /*1040*/  DMUL R24, R6.reuse, R20 ;  /* 0x0000001406187228 */ /* 0x040fe20000000000 */
[----:B------:R-:W-:Y:S01]  /*1050*/  IMAD.MOV.U32 R0, RZ, RZ, RZ ;  /* 0x000000ffff007224 */ /* 0x000fe200078e00ff */
[----:B------:R-:W-:-:S06]  /*1060*/  DFMA R18, R6, R6, -R18 ;  /* 0x000000060612722b */ /* 0x000fcc0000000812 */
[----:B------:R-:W-:-:S11]  /*1070*/  DFMA R24, R24, 2, R20 ;  /* 0x400000001818782b */ /* 0x000fd60000000014 */
.L_x_31:
[----:B------:R-:W-:Y:S02]  /*1080*/  DADD R22, R6, R18 ;  /* 0x0000000006167229 */ /* 0x000fe40000000012 */
[----:B------:R-:W-:-:S06]  /*1090*/  DMUL R18, R24, R24 ;  /* 0x0000001818127228 */ /* 0x000fcc0000000000 */
[C---:B------:R-:W-:Y:S02]  /*10a0*/  DMUL R24, R22.reuse, R24 ;  /* 0x0000001816187228 */ /* 0x040fe40000000000 */
[CCC-:B------:R-:W-:Y:S02]  /*10b0*/  DFMA R26, R22.reuse, R22.reuse, R18.reuse ;  /* 0x00000016161a722b */ /* 0x1c0fe40000000012 */
[----:B------:R-:W-:-:S06]  /*10c0*/  DFMA R22, R22, R22, -R18 ;  /* 0x000000161616722b */ /* 0x000fcc0000000812 */
[----:B------:R-:W-:-:S14]  /*10d0*/  DSETP.GT.AND P0, PT, R26, 4, PT ;  /* 0x401000001a00742a */ /* 0x000fdc0003f04000 */
[----:B------:R-:W-:Y:S05]  /*10e0*/  @P0 BRA `(.L_x_16) ;  /* 0x00000008006c0947 */ /* 0x000fea0003800000 */
[----:B------:R-:W-:Y:S02]  /*10f0*/  DFMA R24, R24, 2, R20 ;  /* 0x400000001818782b */ /* 0x000fe40000000014 */
[----:B------:R-:W-:-:S06]  /*1100*/  DADD R22, R6, R22 ;  /* 0x0000000006167229 */ /* 0x000fcc0000000016 */
[C---:B------:R-:W-:Y:S02]  /*1110*/  DMUL R18, R24.reuse, R24 ;  /* 0x0000001818127228 */ /* 0x040fe40000000000 */
[----:B------:R-:W-:-:S06]  /*1120*/  DMUL R24, R24, R22 ;  /* 0x0000001618187228 */ /* 0x000fcc0000000000 */
        /* <DEDUP_REMOVED lines=108> */
[----:B------:R-:W-:Y:S02]  /*17f0*/  VIADD R0, R0, 0x10 ;  /* 0x0000001000007836 */ /* 0x000fe40000000000 */
[----:B------:R-:W-:-:S03]  /*1800*/  IMAD.MOV.U32 R22, RZ, RZ, 0x50 ;  /* 0x00000050ff167424 */ /* 0x000fc600078e00ff */
[----:B------:R-:W-:-:S13]  /*1810*/  ISETP.NE.AND P0, PT, R0, 0x50, PT ;  /* 0x000000500000780c */ /* 0x000fda0003f05270 */
[----:B------:R-:W-:Y:S05]  /*1820*/  @!P0 BRA `(.L_x_15) ;  /* 0x0000000000a08947 */ /* 0x000fea0003800000 */
[----:B------:R-:W-:Y:S02]  /*1830*/  DFMA R24, R24, 2, R20 ;  /* 0x400000001818782b */ /* 0x000fe40000000014 */
[----:B------:R-:W-:-:S06]  /*1840*/  DADD R18, R6, R18 ;  /* 0x0000000006127229 */ /* 0x000fcc0000000012 */
[C---:B------:R-:W-:Y:S02]  /*1850*/  DMUL R22, R24.reuse, R24 ;  /* 0x0000001818167228 */ /* 0x040fe40000000000 */
[----:B------:R-:W-:-:S06]  /*1860*/  DMUL R24, R24, R18 ;  /* 0x0000001218187228 */ /* 0x000fcc0000000000 */
[CCC-:B------:R-:W-:Y:S02]  /*1870*/  DFMA R26, R18.reuse, R18.reuse, R22.reuse ;  /* 0x00000012121a722b */ /* 0x1c0fe40000000016 */
[----:B------:R-:W-:Y:S02]  /*1880*/  DFMA R18, R18, R18, -R22 ;  /* 0x000000121212722b */ /* 0x000fe40000000816 */
[----:B------:R-:W-:-:S04]  /*1890*/  DFMA R24, R24, 2, R20 ;  /* 0x400000001818782b */ /* 0x000fc80000000014 */
[----:B------:R-:W-:-:S14]  /*18a0*/  DSETP.GT.AND P0, PT, R26, 4, PT ;  /* 0x401000001a00742a */ /* 0x000fdc0003f04000 */
[----:B------:R-:W-:Y:S05]  /*18b0*/  @!P0 BRA `(.L_x_31) ;  /* 0xfffffff400f08947 */ /* 0x000fea000383ffff */
[----:B------:R-:W-:Y:S01]  /*18c0*/  IMAD.MOV.U32 R22, RZ, RZ, R0 ;  /* 0x000000ffff167224 */ /* 0x000fe200078e0000 */
[----:B------:R-:W-:Y:S06]  /*18d0*/  BRA `(.L_x_15) ;  /* 0x0000000000747947 */ /* 0x000fec0003800000 */
.L_x_30:
[----:B------:R-:W-:Y:S01]  /*18e0*/  VIADD R22, R0, 0xf ;  /* 0x0000000f00167836 */ /* 0x000fe20000000000 */
[----:B------:R-:W-:Y:S06]  /*18f0*/  BRA `(.L_x_15) ;  /* 0x00000000006c7947 */ /* 0x000fec0003800000 */
.L_x_29:
[----:B------:R-:W-:Y:S01]  /*1900*/  IADD3 R22, PT, PT, R0, 0xe, RZ ;  /* 0x0000000e00167810 */ /* 0x000fe20007ffe0ff */
[----:B------:R-:W-:Y:S06]  /*1910*/  BRA `(.L_x_15) ;  /* 0x0000000000647947 */ /* 0x000fec0003800000 */
.L_x_28:
[----:B------:R-:W-:Y:S01]  /*1920*/  VIADD R22, R0, 0xd ;  /* 0x0000000d00167836 */ /* 0x000fe20000000000 */
[----:B------:R-:W-:Y:S06]  /*1930*/  BRA `(.L_x_15) ;  /* 0x00000000005c7947 */ /* 0x000fec0003800000 */
.L_x_27:
[----:B------:R-:W-:Y:S01]  /*1940*/  VIADD R22, R0, 0xc ;  /* 0x0000000c00167836 */ /* 0x000fe20000000000 */
[----:B------:R-:W-:Y:S06]  /*1950*/  BRA `(.L_x_15) ;  /* 0x0000000000547947 */ /* 0x000fec0003800000 */
.L_x_26:
[----:B------:R-:W-:Y:S01]  /*1960*/  VIADD R22, R0, 0xb ;  /* 0x0000000b00167836 */ /* 0x000fe20000000000 */
[----:B------:R-:W-:Y:S06]  /*1970*/  BRA `(.L_x_15) ;  /* 0x00000000004c7947 */ /* 0x000fec0003800000 */
.L_x_25:
[----:B------:R-:W-:Y:S01]  /*1980*/  VIADD R22, R0, 0xa ;  /* 0x0000000a00167836 */ /* 0x000fe20000000000 */
[----:B------:R-:W-:Y:S06]  /*1990*/  BRA `(.L_x_15) ;  /* 0x0000000000447947 */ /* 0x000fec0003800000 */
.L_x_24:
[----:B------:R-:W-:Y:S01]  /*19a0*/  VIADD R22, R0, 0x9 ;  /* 0x0000000900167836 */ /* 0x000fe20000000000 */
[----:B------:R-:W-:Y:S06]  /*19b0*/  BRA `(.L_x_15) ;  /* 0x00000000003c7947 */ /* 0x000fec0003800000 */
.L_x_23:
[----:B------:R-:W-:Y:S01]  /*19c0*/  VIADD R22, R0, 0x8 ;  /* 0x0000000800167836 */ /* 0x000fe20000000000 */
[----:B------:R-:W-:Y:S06]  /*19d0*/  BRA `(.L_x_15) ;  /* 0x0000000000347947 */ /* 0x000fec0003800000 */
.L_x_22:
[----:B------:R-:W-:Y:S01]  /*19e0*/  IADD3 R22, PT, PT, R0, 0x7, RZ ;  /* 0x0000000700167810 */ /* 0x000fe20007ffe0ff */
[----:B------:R-:W-:Y:S06]  /*19f0*/  BRA `(.L_x_15) ;  /* 0x00000000002c7947 */ /* 0x000fec0003800000 */
.L_x_21:
[----:B------:R-:W-:Y:S01]  /*1a00*/  VIADD R22, R0, 0x6 ;  /* 0x0000000600167836 */ /* 0x000fe20000000000 */
[----:B------:R-:W-:Y:S06]  /*1a10*/  BRA `(.L_x_15) ;  /* 0x0000000000247947 */ /* 0x000fec0003800000 */
.L_x_20:
[----:B------:R-:W-:Y:S01]  /*1a20*/  VIADD R22, R0, 0x5 ;  /* 0x0000000500167836 */ /* 0x000fe20000000000 */
[----:B------:R-:W-:Y:S06]  /*1a30*/  BRA `(.L_x_15) ;  /* 0x00000000001c7947 */ /* 0x000fec0003800000 */
.L_x_19:
[----:B------:R-:W-:Y:S01]  /*1a40*/  VIADD R22, R0, 0x4 ;  /* 0x0000000400167836 */ /* 0x000fe20000000000 */
[----:B------:R-:W-:Y:S06]  /*1a50*/  BRA `(.L_x_15) ;  /* 0x0000000000147947 */ /* 0x000fec0003800000 */
.L_x_18:
[----:B------:R-:W-:Y:S01]  /*1a60*/  VIADD R22, R0, 0x3 ;  /* 0x0000000300167836 */ /* 0x000fe20000000000 */
[----:B------:R-:W-:Y:S06]  /*1a70*/  BRA `(.L_x_15) ;  /* 0x00000000000c7947 */ /* 0x000fec0003800000 */
.L_x_17:
[----:B------:R-:W-:Y:S01]  /*1a80*/  VIADD R22, R0, 0x2 ;  /* 0x0000000200167836 */ /* 0x000fe20000000000 */
[----:B------:R-:W-:Y:S06]  /*1a90*/  BRA `(.L_x_15) ;  /* 0x0000000000047947 */ /* 0x000fec0003800000 */
.L_x_16:
[----:B------:R-:W-:-:S07]  /*1aa0*/  VIADD R22, R0, 0x1 ;  /* 0x0000000100167836 */ /* 0x000fce0000000000 */
.L_x_15:
[----:B------:R-:W-:Y:S05]  /*1ab0*/  BSYNC.RECONVERGENT B0 ;  /* 0x0000000000007941 */ /* 0x000fea0003800200 */
.L_x_14:
[----:B------:R-:W-:Y:S01]  /*1ac0*/  ISETP.GE.U32.AND P0, PT, R22, 0x5, PT ;  /* 0x000000051600780c */ /* 0x000fe20003f06070 */
[----:B------:R-:W-:Y:S01]  /*1ad0*/  IMAD R10, R10, UR5, RZ ;  /* 0x000000050a0a7c24 */ /* 0x000fe2000f8e02ff */
[----:B------:R-:W-:Y:S03]  /*1ae0*/  BSSY.RECONVERGENT B0, `(.L_x_32) ;  /* 0x0000035000007945 */ /* 0x000fe60003800200 */
[----:B------:R-:W-:-:S08]  /*1af0*/  IMAD R11, R11, 0x3, R10 ;  /* 0x000000030b0b7824 */ /* 0x000fd000078e020a */
[----:B------:R-:W-:Y:S05]  /*1b00*/  @!P0 BRA `(.L_x_33) ;  /* 0x0000000000a08947 */ /* 0x000fea0003800000 */
[----:B------:R-:W-:Y:S01]  /*1b10*/  IADD3 R0, PT, PT, -R22, 0x55, RZ ;  /* 0x0000005516007810 */ /* 0x000fe20007ffe1ff */
[----:B------:R-:W-:Y:S01]  /*1b20*/  IMAD.MOV.U32 R6, RZ, RZ, 0x42a00000 ;  /* 0x42a00000ff067424 */ /* 0x000fe200078e00ff */
[----:B------:R-:W-:Y:S01]  /*1b30*/  MOV R7, 0x3c4ccccd ;  /* 0x3c4ccccd00077802 */ /* 0x000fe20000000f00 */
[----:B------:R-:W-:Y:S01]  /*1b40*/  BSSY.RECONVERGENT B1, `(.L_x_34) ;  /* 0x000000c000017945 */ /* 0x000fe20003800200 */
[----:B------:R-:W-:-:S03]  /*1b50*/  I2FP.F32.U32 R0, R0 ;  /* 0x0000000000007245 */ /* 0x000fc60000201000 */
[----:B------:R-:W-:Y:S01]  /*1b60*/  FFMA R6, R7, -R6, 1 ;  /* 0x3f80000007067423 */ /* 0x000fe20000000806 */
[----:B------:R-:W0:Y:S03]  /*1b70*/  FCHK P0, R0, 80 ;  /* 0x42a0000000007902 */ /* 0x000e260000000000 */
[----:B------:R-:W-:-:S04]  /*1b80*/  FFMA R7, R6, R7, 0.012500000186264514923 ;  /* 0x3c4ccccd06077423 */ /* 0x000fc80000000007 */
[----:B------:R-:W-:-:S04]  /*1b90*/  FFMA R6, R0, R7, RZ ;  /* 0x0000000700067223 */ /* 0x000fc800000000ff */
[----:B------:R-:W-:-:S04]  /*1ba0*/  FFMA R10, R6, -80, R0 ;  /* 0xc2a00000060a7823 */ /* 0x000fc80000000000 */
[----:B------:R-:W-:Y:S01]  /*1bb0*/  FFMA R10, R7, R10, R6 ;  /* 0x0000000a070a7223 */ /* 0x000fe20000000006 */
[----:B0-----:R-:W-:Y:S06]  /*1bc0*/  @!P0 BRA `(.L_x_35) ;  /* 0x00000000000c8947 */ /* 0x001fec0003800000 */
[----:B------:R-:W-:-:S07]  /*1bd0*/  MOV R6, 0x1bf0 ;  /* 0x00001bf000067802 */ /* 0x000fce0000000f00 */
[----:B------:R-:W-:Y:S05]  /*1be0*/  CALL.REL.NOINC `($__internal_1_$__cuda_sm3x_div_rn_noftz_f32_slowpath) ;  /* 0x00000008002c7944 */ /* 0x000fea0003c00000 */
[----:B------:R-:W-:-:S07]  /*1bf0*/  IMAD.MOV.U32 R10, RZ, RZ, R0 ;  /* 0x000000ffff0a7224 */ /* 0x000fce00078e0000 */
.L_x_35:
[----:B------:R-:W-:Y:S05]  /*1c00*/  BSYNC.RECONVERGENT B1 ;  /* 0x0000000000017941 */ /* 0x000fea0003800200 */
.L_x_34:
[----:B------:R-:W-:Y:S01]  /*1c10*/  LOP3.LUT R34, R34, 0xff, RZ, 0xc0, !PT ;  /* 0x000000ff22227812 */ /* 0x000fe200078ec0ff */
[----:B------:R-:W0:Y:S01]  /*1c20*/  LDCU.64 UR6, c[0x0][0x380] ;  /* 0x00007000ff0677ac */ /* 0x000e220008000a00 */
[----:B------:R-:W-:Y:S02]  /*1c30*/  LOP3.LUT R18, R13, 0xff, RZ, 0xc0, !PT ;  /* 0x000000ff0d127812 */ /* 0x000fe400078ec0ff */
[----:B------:R-:W1:Y:S01]  /*1c40*/  I2F.U16 R7, R34 ;  /* 0x0000002200077306 */ /* 0x000e620000101000 */
[----:B------:R-:W-:-:S07]  /*1c50*/  LOP3.LUT R20, R12, 0xff, RZ, 0xc0, !PT ;  /* 0x000000ff0c147812 */ /* 0x000fce00078ec0ff */
[----:B------:R-:W2:Y:S01]  /*1c60*/  I2F.U16 R19, R18 ;  /* 0x0000001200137306 */ /* 0x000ea20000101000 */
[----:B-1----:R-:W-:-:S07]  /*1c70*/  FMUL R0, R7, R10 ;  /* 0x0000000a07007220 */ /* 0x002fce0000400000 */
[----:B------:R-:W1:Y:S01]  /*1c80*/  I2F.U16 R23, R20 ;  /* 0x0000001400177306 */ /* 0x000e620000101000 */
[----:B0-----:R-:W-:Y:S02]  /*1c90*/  IMAD.U32 R22, RZ, RZ, UR6 ;  /* 0x00000006ff167e24 */ /* 0x001fe4000f8e00ff */
[----:B------:R-:W-:-:S03]  /*1ca0*/  IMAD.U32 R24, RZ, RZ, UR7 ;  /* 0x00000007ff187e24 */ /* 0x000fc6000f8e00ff */
[----:B------:R-:W-:Y:S01]  /*1cb0*/  IADD3 R6, P0, PT, R11, R22, RZ ;  /* 0x000000160b067210 */ /* 0x000fe20007f1e0ff */
[----:B--2---:R-:W-:Y:S01]  /*1cc0*/  FMUL R12, R19, R10 ;  /* 0x0000000a130c7220 */ /* 0x004fe20000400000 */
[----:B------:R-:W0:Y:S01]  /*1cd0*/  F2I.U32.TRUNC.NTZ R13, R0 ;  /* 0x00000000000d7305 */ /* 0x000e22000020f000 */
[----:B------:R-:W-:Y:S02]  /*1ce0*/  VIADD R19, R11, 0x1 ;  /* 0x000000010b137836 */ /* 0x000fe40000000000 */
[----:B------:R-:W-:-:S03]  /*1cf0*/  IMAD.X R7, RZ, RZ, R24, P0 ;  /* 0x000000ffff077224 */ /* 0x000fc600000e0618 */
[----:B------:R-:W-:Y:S01]  /*1d00*/  IADD3 R18, P1, PT, R19, R22, RZ ;  /* 0x0000001613127210 */ /* 0x000fe20007f3e0ff */
[----:B-1----:R-:W-:Y:S01]  /*1d10*/  FMUL R23, R23, R10 ;  /* 0x0000000a17177220 */ /* 0x002fe20000400000 */
[----:B------:R-:W1:Y:S02]  /*1d20*/  F2I.U32.TRUNC.NTZ R21, R12 ;  /* 0x0000000c00157305 */ /* 0x000e64000020f000 */
[----:B------:R-:W-:Y:S01]  /*1d30*/  IADD3.X R19, PT, PT, RZ, R24, RZ, P1, !PT ;  /* 0x00000018ff137210 */ /* 0x000fe20000ffe4ff */
[----:B0-----:R0:W-:Y:S05]  /*1d40*/  STG.E.U8 desc[UR8][R6.64], R13 ;  /* 0x0000000d06007986 */ /* 0x0011ea000c101108 */
[----:B------:R-:W2:Y:S01]  /*1d50*/  F2I.U32.TRUNC.NTZ R23, R23 ;  /* 0x0000001700177305 */ /* 0x000ea2000020f000 */
[----:B-1----:R0:W-:Y:S01]  /*1d60*/  STG.E.U8 desc[UR8][R18.64], R21 ;  /* 0x0000001512007986 */ /* 0x0021e2000c101108 */
[----:B--2---:R-:W-:Y:S01]  /*1d70*/  PRMT R12, R23, 0x7610, R12 ;  /* 0x00007610170c7816 */ /* 0x004fe2000000000c */
[----:B0-----:R-:W-:Y:S06]  /*1d80*/  BRA `(.L_x_36) ;  /* 0x0000000000287947 */ /* 0x001fec0003800000 */
.L_x_33:
[----:B------:R-:W0:Y:S01]  /*1d90*/  LDCU.64 UR6, c[0x0][0x380] ;  /* 0x00007000ff0677ac */ /* 0x000e220008000a00 */
[----:B------:R-:W-:Y:S02]  /*1da0*/  VIADD R19, R11, 0x1 ;  /* 0x000000010b137836 */ /* 0x000fe40000000000 */
[----:B0-----:R-:W-:Y:S02]  /*1db0*/  IMAD.U32 R22, RZ, RZ, UR6 ;  /* 0x00000006ff167e24 */ /* 0x001fe4000f8e00ff */
[----:B------:R-:W-:-:S03]  /*1dc0*/  IMAD.U32 R24, RZ, RZ, UR7 ;  /* 0x00000007ff187e24 */ /* 0x000fc6000f8e00ff */
[-C--:B------:R-:W-:Y:S02]  /*1dd0*/  IADD3 R6, P0, PT, R11, R22.reuse, RZ ;  /* 0x000000160b067210 */ /* 0x080fe40007f1e0ff */
[----:B------:R-:W-:-:S03]  /*1de0*/  IADD3 R18, P1, PT, R19, R22, RZ ;  /* 0x0000001613127210 */ /* 0x000fc60007f3e0ff */
[--C-:B------:R-:W-:Y:S02]  /*1df0*/  IMAD.X R7, RZ, RZ, R24.reuse, P0 ;  /* 0x000000ffff077224 */ /* 0x100fe400000e0618 */
[----:B------:R-:W-:-:S03]  /*1e00*/  IMAD.X R19, RZ, RZ, R24, P1 ;  /* 0x000000ffff137224 */ /* 0x000fc600008e0618 */
[----:B------:R0:W-:Y:S04]  /*1e10*/  STG.E.U8 desc[UR8][R6.64], R34 ;  /* 0x0000002206007986 */ /* 0x0001e8000c101108 */
[----:B------:R0:W-:Y:S02]  /*1e20*/  STG.E.U8 desc[UR8][R18.64], R13 ;  /* 0x0000000d12007986 */ /* 0x0001e4000c101108 */
.L_x_36:
[----:B------:R-:W-:Y:S05]  /*1e30*/  BSYNC.RECONVERGENT B0 ;  /* 0x0000000000007941 */ /* 0x000fea0003800200 */
.L_x_32:
[----:B0-----:R-:W-:Y:S02]  /*1e40*/  VIADD R6, R11, 0x2 ;  /* 0x000000020b067836 */ /* 0x001fe40000000000 */
[----:B------:R-:W-:-:S03]  /*1e50*/  VIADD R9, R9, 0x1 ;  /* 0x0000000109097836 */ /* 0x000fc60000000000 */
[----:B------:R-:W-:Y:S02]  /*1e60*/  IADD3 R6, P0, PT, R6, R22, RZ ;  /* 0x0000001606067210 */ /* 0x000fe40007f1e0ff */
[C---:B------:R-:W-:Y:S02]  /*1e70*/  ISETP.LT.AND P1, PT, R9.reuse, UR4, PT ;  /* 0x0000000409007c0c */ /* 0x040fe4000bf21270 */
[----:B------:R-:W-:Y:S02]  /*1e80*/  IADD3.X R7, PT, PT, RZ, R24, RZ, P0, !PT ;  /* 0x00000018ff077210 */ /* 0x000fe400007fe4ff */
[----:B------:R-:W-:-:S03]  /*1e90*/  ISETP.GE.U32.AND P0, PT, R9, R8, PT ;  /* 0x000000080900720c */ /* 0x000fc60003f06070 */
[----:B------:R2:W-:Y:S10]  /*1ea0*/  STG.E.U8 desc[UR8][R6.64], R12 ;  /* 0x0000000c06007986 */ /* 0x0005f4000c101108 */
[----:B------:R-:W-:Y:S05]  /*1eb0*/  @!P0 BRA P1, `(.L_x_37) ;  /* 0xffffffe400688947 */ /* 0x000fea000083ffff */
[----:B------:R-:W-:Y:S05]  /*1ec0*/  EXIT ;  /* 0x000000000000794d */ /* 0x000fea0003800000 */
        .weak           $__internal_0_$__cuda_sm20_div_rn_f64_full
        .type           $__internal_0_$__cuda_sm20_div_rn_f64_full,@function
        .size           $__internal_0_$__cuda_sm20_div_rn_f64_full,($__internal_1_$__cuda_sm3x_div_rn_noftz_f32_slowpath - $__internal_0_$__cuda_sm20_div_rn_f64_full)
$__internal_0_$__cuda_sm20_div_rn_f64_full:
[C---:B------:R-:W-:Y:S01]  /*1ed0*/  FSETP.GEU.AND P0, PT, |R21|.reuse, 1.469367938527859385e-39, PT ;  /* 0x001000001500780b */ /* 0x040fe20003f0e200 */
[----:B------:R-:W-:Y:S01]  /*1ee0*/  IMAD.MOV.U32 R24, RZ, RZ, 0x1 ;  /* 0x00000001ff187424 */ /* 0x000fe200078e00ff */
[----:B------:R-:W-:Y:S01]  /*1ef0*/  LOP3.LUT R18, R21, 0x800fffff, RZ, 0xc0, !PT ;  /* 0x800fffff15127812 */ /* 0x000fe200078ec0ff */
[----:B------:R-:W-:Y:S01]  /*1f00*/  IMAD.MOV.U32 R33, RZ, RZ, 0x1ca00000 ;  /* 0x1ca00000ff217424 */ /* 0x000fe200078e00ff */
[C---:B------:R-:W-:Y:S01]  /*1f10*/  FSETP.GEU.AND P2, PT, |R23|.reuse, 1.469367938527859385e-39, PT ;  /* 0x001000001700780b */ /* 0x040fe20003f4e200 */
[----:B------:R-:W-:Y:S01]  /*1f20*/  BSSY.RECONVERGENT B1, `(.L_x_38) ;  /* 0x0000052000017945 */ /* 0x000fe20003800200 */
[----:B------:R-:W-:Y:S01]  /*1f30*/  LOP3.LUT R19, R18, 0x3ff00000, RZ, 0xfc, !PT ;  /* 0x3ff0000012137812 */ /* 0x000fe200078efcff */
[----:B------:R-:W-:Y:S01]  /*1f40*/  IMAD.MOV.U32 R18, RZ, RZ, R20 ;  /* 0x000000ffff127224 */ /* 0x000fe200078e0014 */
[----:B------:R-:W-:Y:S02]  /*1f50*/  LOP3.LUT R32, R23, 0x7ff00000, RZ, 0xc0, !PT ;  /* 0x7ff0000017207812 */ /* 0x000fe400078ec0ff */
[----:B------:R-:W-:-:S03]  /*1f60*/  LOP3.LUT R35, R21, 0x7ff00000, RZ, 0xc0, !PT ;  /* 0x7ff0000015237812 */ /* 0x000fc600078ec0ff */
[----:B------:R-:W-:Y:S01]  /*1f70*/  @!P0 DMUL R18, R20, 8.98846567431157953865e+307 ;  /* 0x7fe0000014128828 */ /* 0x000fe20000000000 */
[----:B------:R-:W-:-:S03]  /*1f80*/  ISETP.GE.U32.AND P1, PT, R32, R35, PT ;  /* 0x000000232000720c */ /* 0x000fc60003f26070 */
[----:B------:R-:W-:Y:S01]  /*1f90*/  @!P2 LOP3.LUT R27, R21, 0x7ff00000, RZ, 0xc0, !PT ;  /* 0x7ff00000151ba812 */ /* 0x000fe200078ec0ff */
[----:B------:R-:W-:Y:S01]  /*1fa0*/  @!P2 IMAD.MOV.U32 R30, RZ, RZ, RZ ;  /* 0x000000ffff1ea224 */ /* 0x000fe200078e00ff */
[----:B------:R-:W0:Y:S02]  /*1fb0*/  MUFU.RCP64H R25, R19 ;  /* 0x0000001300197308 */ /* 0x000e240000001800 */
[----:B------:R-:W-:Y:S02]  /*1fc0*/  @!P2 ISETP.GE.U32.AND P3, PT, R32, R27, PT ;  /* 0x0000001b2000a20c */ /* 0x000fe40003f66070 */
[----:B------:R-:W-:Y:S02]  /*1fd0*/  @!P0 LOP3.LUT R35, R19, 0x7ff00000, RZ, 0xc0, !PT ;  /* 0x7ff0000013238812 */ /* 0x000fe400078ec0ff */
[----:B------:R-:W-:Y:S01]  /*1fe0*/  @!P2 SEL R27, R33, 0x63400000, !P3 ;  /* 0x63400000211ba807 */ /* 0x000fe20005800000 */
[----:B0-----:R-:W-:-:S08]  /*1ff0*/  DFMA R28, R24, -R18, 1 ;  /* 0x3ff00000181c742b */ /* 0x001fd00000000812 */
[----:B------:R-:W-:-:S08]  /*2000*/  DFMA R28, R28, R28, R28 ;  /* 0x0000001c1c1c722b */ /* 0x000fd0000000001c */
[----:B------:R-:W-:Y:S01]  /*2010*/  DFMA R28, R24, R28, R24 ;  /* 0x0000001c181c722b */ /* 0x000fe20000000018 */
[--C-:B------:R-:W-:Y:S02]  /*2020*/  @!P2 LOP3.LUT R24, R27, 0x80000000, R23.reuse, 0xf8, !PT ;  /* 0x800000001b18a812 */ /* 0x100fe400078ef817 */
[----:B------:R-:W-:Y:S02]  /*2030*/  SEL R25, R33, 0x63400000, !P1 ;  /* 0x6340000021197807 */ /* 0x000fe40004800000 */
[----:B------:R-:W-:Y:S01]  /*2040*/  @!P2 LOP3.LUT R31, R24, 0x100000, RZ, 0xfc, !PT ;  /* 0x00100000181fa812 */ /* 0x000fe200078efcff */
[----:B------:R-:W-:Y:S02]  /*2050*/  IMAD.MOV.U32 R24, RZ, RZ, R22 ;  /* 0x000000ffff187224 */ /* 0x000fe400078e0016 */
[----:B------:R-:W-:Y:S01]  /*2060*/  DFMA R26, R28, -R18, 1 ;  /* 0x3ff000001c1a742b */ /* 0x000fe20000000812 */
[----:B------:R-:W-:-:S06]  /*2070*/  LOP3.LUT R25, R25, 0x800fffff, R23, 0xf8, !PT ;  /* 0x800fffff19197812 */ /* 0x000fcc00078ef817 */
[----:B------:R-:W-:Y:S02]  /*2080*/  @!P2 DFMA R24, R24, 2, -R30 ;  /* 0x400000001818a82b */ /* 0x000fe4000000081e */
[----:B------:R-:W-:-:S08]  /*2090*/  DFMA R26, R28, R26, R28 ;  /* 0x0000001a1c1a722b */ /* 0x000fd0000000001c */
[----:B------:R-:W-:-:S08]  /*20a0*/  DMUL R28, R26, R24 ;  /* 0x000000181a1c7228 */ /* 0x000fd00000000000 */
[----:B------:R-:W-:-:S08]  /*20b0*/  DFMA R30, R28, -R18, R24 ;  /* 0x800000121c1e722b */ /* 0x000fd00000000018 */
[----:B------:R-:W-:Y:S01]  /*20c0*/  DFMA R30, R26, R30, R28 ;  /* 0x0000001e1a1e722b */ /* 0x000fe2000000001c */
[----:B------:R-:W-:Y:S02]  /*20d0*/  MOV R26, R32 ;  /* 0x00000020001a7202 */ /* 0x000fe40000000f00 */
[----:B------:R-:W-:-:S05]  /*20e0*/  @!P2 LOP3.LUT R26, R25, 0x7ff00000, RZ, 0xc0, !PT ;  /* 0x7ff00000191aa812 */ /* 0x000fca00078ec0ff */
[----:B------:R-:W-:-:S05]  /*20f0*/  VIADD R27, R26, 0xffffffff ;  /* 0xffffffff1a1b7836 */ /* 0x000fca0000000000 */
[----:B------:R-:W-:Y:S01]  /*2100*/  ISETP.GT.U32.AND P0, PT, R27, 0x7feffffe, PT ;  /* 0x7feffffe1b00780c */ /* 0x000fe20003f04070 */
[----:B------:R-:W-:-:S05]  /*2110*/  VIADD R27, R35, 0xffffffff ;  /* 0xffffffff231b7836 */ /* 0x000fca0000000000 */
[----:B------:R-:W-:-:S13]  /*2120*/  ISETP.GT.U32.OR P0, PT, R27, 0x7feffffe, P0 ;  /* 0x7feffffe1b00780c */ /* 0x000fda0000704470 */
[----:B------:R-:W-:Y:S05]  /*2130*/  @P0 BRA `(.L_x_39) ;  /* 0x00000000006c0947 */ /* 0x000fea0003800000 */
[----:B------:R-:W-:-:S04]  /*2140*/  LOP3.LUT R23, R21, 0x7ff00000, RZ, 0xc0, !PT ;  /* 0x7ff0000015177812 */ /* 0x000fc800078ec0ff */
[CC--:B------:R-:W-:Y:S02]  /*2150*/  VIADDMNMX R22, R32.reuse, -R23.reuse, 0xb9600000, !PT ;  /* 0xb960000020167446 */ /* 0x0c0fe40007800917 */
[----:B------:R-:W-:Y:S02]  /*2160*/  ISETP.GE.U32.AND P0, PT, R32, R23, PT ;  /* 0x000000172000720c */ /* 0x000fe40003f06070 */
[----:B------:R-:W-:Y:S02]  /*2170*/  VIMNMX R22, PT, PT, R22, 0x46a00000, PT ;  /* 0x46a0000016167848 */ /* 0x000fe40003fe0100 */
[----:B------:R-:W-:-:S05]  /*2180*/  SEL R33, R33, 0x63400000, !P0 ;  /* 0x6340000021217807 */ /* 0x000fca0004000000 */
[----:B------:R-:W-:Y:S02]  /*2190*/  IMAD.IADD R26, R22, 0x1, -R33 ;  /* 0x00000001161a7824 */ /* 0x000fe400078e0a21 */
[----:B------:R-:W-:Y:S02]  /*21a0*/  IMAD.MOV.U32 R22, RZ, RZ, RZ ;  /* 0x000000ffff167224 */ /* 0x000fe400078e00ff */
[----:B------:R-:W-:-:S06]  /*21b0*/  VIADD R23, R26, 0x7fe00000 ;  /* 0x7fe000001a177836 */ /* 0x000fcc0000000000 */
[----:B------:R-:W-:-:S10]  /*21c0*/  DMUL R28, R30, R22 ;  /* 0x000000161e1c7228 */ /* 0x000fd40000000000 */
[----:B------:R-:W-:-:S13]  /*21d0*/  FSETP.GTU.AND P0, PT, |R29|, 1.469367938527859385e-39, PT ;  /* 0x001000001d00780b */ /* 0x000fda0003f0c200 */
[----:B------:R-:W-:Y:S05]  /*21e0*/  @P0 BRA `(.L_x_40) ;  /* 0x0000000000940947 */ /* 0x000fea0003800000 */
[----:B------:R-:W-:Y:S01]  /*21f0*/  DFMA R18, R30, -R18, R24 ;  /* 0x800000121e12722b */ /* 0x000fe20000000018 */
[----:B------:R-:W-:-:S09]  /*2200*/  IMAD.MOV.U32 R22, RZ, RZ, RZ ;  /* 0x000000ffff167224 */ /* 0x000fd200078e00ff */
[C---:B------:R-:W-:Y:S02]  /*2210*/  FSETP.NEU.AND P0, PT, R19.reuse, RZ, PT ;  /* 0x000000ff1300720b */ /* 0x040fe40003f0d000 */
[----:B------:R-:W-:-:S04]  /*2220*/  LOP3.LUT R21, R19, 0x80000000, R21, 0x48, !PT ;  /* 0x8000000013157812 */ /* 0x000fc800078e4815 */
[----:B------:R-:W-:-:S07]  /*2230*/  LOP3.LUT R23, R21, R23, RZ, 0xfc, !PT ;  /* 0x0000001715177212 */ /* 0x000fce00078efcff */
[----:B------:R-:W-:Y:S05]  /*2240*/  @!P0 BRA `(.L_x_40) ;  /* 0x00000000007c8947 */ /* 0x000fea0003800000 */
[----:B------:R-:W-:Y:S01]  /*2250*/  IADD3 R19, PT, PT, -R26, RZ, RZ ;  /* 0x000000ff1a137210 */ /* 0x000fe20007ffe1ff */
[----:B------:R-:W-:Y:S01]  /*2260*/  IMAD.MOV.U32 R18, RZ, RZ, RZ ;  /* 0x000000ffff127224 */ /* 0x000fe200078e00ff */
[----:B------:R-:W-:-:S05]  /*2270*/  DMUL.RP R22, R30, R22 ;  /* 0x000000161e167228 */ /* 0x000fca0000008000 */
[----:B------:R-:W-:-:S05]  /*2280*/  DFMA R18, R28, -R18, R30 ;  /* 0x800000121c12722b */ /* 0x000fca000000001e */
[----:B------:R-:W-:Y:S02]  /*2290*/  LOP3.LUT R21, R23, R21, RZ, 0x3c, !PT ;  /* 0x0000001517157212 */ /* 0x000fe400078e3cff */
[----:B------:R-:W-:-:S04]  /*22a0*/  IADD3 R18, PT, PT, -R26, -0x43300000, RZ ;  /* 0xbcd000001a127810 */ /* 0x000fc80007ffe1ff */
[----:B------:R-:W-:-:S04]  /*22b0*/  FSETP.NEU.AND P0, PT, |R19|, R18, PT ;  /* 0x000000121300720b */ /* 0x000fc80003f0d200 */
[----:B------:R-:W-:Y:S02]  /*22c0*/  FSEL R28, R22, R28, !P0 ;  /* 0x0000001c161c7208 */ /* 0x000fe40004000000 */
[----:B------:R-:W-:Y:S01]  /*22d0*/  FSEL R29, R21, R29, !P0 ;  /* 0x0000001d151d7208 */ /* 0x000fe20004000000 */
[----:B------:R-:W-:Y:S06]  /*22e0*/  BRA `(.L_x_40) ;  /* 0x0000000000547947 */ /* 0x000fec0003800000 */
.L_x_39:
[----:B------:R-:W-:-:S14]  /*22f0*/  DSETP.NAN.AND P0, PT, R22, R22, PT ;  /* 0x000000161600722a */ /* 0x000fdc0003f08000 */
[----:B------:R-:W-:Y:S05]  /*2300*/  @P0 BRA `(.L_x_41) ;  /* 0x0000000000440947 */ /* 0x000fea0003800000 */
[----:B------:R-:W-:-:S14]  /*2310*/  DSETP.NAN.AND P0, PT, R20, R20, PT ;  /* 0x000000141400722a */ /* 0x000fdc0003f08000 */
[----:B------:R-:W-:Y:S05]  /*2320*/  @P0 BRA `(.L_x_42) ;  /* 0x0000000000300947 */ /* 0x000fea0003800000 */
[----:B------:R-:W-:Y:S01]  /*2330*/  ISETP.NE.AND P0, PT, R26, R35, PT ;  /* 0x000000231a00720c */ /* 0x000fe20003f05270 */
[----:B------:R-:W-:Y:S02]  /*2340*/  IMAD.MOV.U32 R28, RZ, RZ, 0x0 ;  /* 0x00000000ff1c7424 */ /* 0x000fe400078e00ff */
[----:B------:R-:W-:-:S10]  /*2350*/  IMAD.MOV.U32 R29, RZ, RZ, -0x80000 ;  /* 0xfff80000ff1d7424 */ /* 0x000fd400078e00ff */
[----:B------:R-:W-:Y:S05]  /*2360*/  @!P0 BRA `(.L_x_40) ;  /* 0x0000000000348947 */ /* 0x000fea0003800000 */
[----:B------:R-:W-:Y:S02]  /*2370*/  ISETP.NE.AND P0, PT, R26, 0x7ff00000, PT ;  /* 0x7ff000001a00780c */ /* 0x000fe40003f05270 */
[----:B------:R-:W-:Y:S02]  /*2380*/  LOP3.LUT R29, R23, 0x80000000, R21, 0x48, !PT ;  /* 0x80000000171d7812 */ /* 0x000fe400078e4815 */
[----:B------:R-:W-:-:S13]  /*2390*/  ISETP.EQ.OR P0, PT, R35, RZ, !P0 ;  /* 0x000000ff2300720c */ /* 0x000fda0004702670 */
[----:B------:R-:W-:Y:S01]  /*23a0*/  @P0 LOP3.LUT R18, R29, 0x7ff00000, RZ, 0xfc, !PT ;  /* 0x7ff000001d120812 */ /* 0x000fe200078efcff */
[----:B------:R-:W-:Y:S02]  /*23b0*/  @!P0 IMAD.MOV.U32 R28, RZ, RZ, RZ ;  /* 0x000000ffff1c8224 */ /* 0x000fe400078e00ff */
[----:B------:R-:W-:Y:S02]  /*23c0*/  @P0 IMAD.MOV.U32 R28, RZ, RZ, RZ ;  /* 0x000000ffff1c0224 */ /* 0x000fe400078e00ff */
[----:B------:R-:W-:Y:S01]  /*23d0*/  @P0 IMAD.MOV.U32 R29, RZ, RZ, R18 ;  /* 0x000000ffff1d0224 */ /* 0x000fe200078e0012 */
[----:B------:R-:W-:Y:S06]  /*23e0*/  BRA `(.L_x_40) ;  /* 0x0000000000147947 */ /* 0x000fec0003800000 */
.L_x_42:
[----:B------:R-:W-:Y:S02]  /*23f0*/  LOP3.LUT R29, R21, 0x80000, RZ, 0xfc, !PT ;  /* 0x00080000151d7812 */ /* 0x000fe400078efcff */
[----:B------:R-:W-:Y:S01]  /*2400*/  MOV R28, R20 ;  /* 0x00000014001c7202 */ /* 0x000fe20000000f00 */
[----:B------:R-:W-:Y:S06]  /*2410*/  BRA `(.L_x_40) ;  /* 0x0000000000087947 */ /* 0x000fec0003800000 */
.L_x_41:
[----:B------:R-:W-:Y:S01]  /*2420*/  LOP3.LUT R29, R23, 0x80000, RZ, 0xfc, !PT ;  /* 0x00080000171d7812 */ /* 0x000fe200078efcff */
[----:B------:R-:W-:-:S07]  /*2430*/  IMAD.MOV.U32 R28, RZ, RZ, R22 ;  /* 0x000000ffff1c7224 */ /* 0x000fce00078e0016 */
.L_x_40:
[----:B------:R-:W-:Y:S05]  /*2440*/  BSYNC.RECONVERGENT B1 ;  /* 0x0000000000017941 */ /* 0x000fea0003800200 */
.L_x_38:
[----:B------:R-:W-:Y:S02]  /*2450*/  IMAD.MOV.U32 R18, RZ, RZ, R0 ;  /* 0x000000ffff127224 */ /* 0x000fe400078e0000 */
[----:B------:R-:W-:Y:S02]  /*2460*/  IMAD.MOV.U32 R19, RZ, RZ, 0x0 ;  /* 0x00000000ff137424 */ /* 0x000fe400078e00ff */
[----:B------:R-:W-:Y:S02]  /*2470*/  IMAD.MOV.U32 R20, RZ, RZ, R28 ;  /* 0x000000ffff147224 */ /* 0x000fe400078e001c */
[----:B------:R-:W-:Y:S01]  /*2480*/  IMAD.MOV.U32 R21, RZ, RZ, R29 ;  /* 0x000000ffff157224 */ /* 0x000fe200078e001d */
[----:B------:R-:W-:Y:S06]  /*2490*/  RET.REL.NODEC R18 `(_Z11renderPixelPhiiddddii) ;  /* 0xffffffd812d87950 */ /* 0x000fec0003c3ffff */
        .weak           $__internal_1_$__cuda_sm3x_div_rn_noftz_f32_slowpath
        .type           $__internal_1_$__cuda_sm3x_div_rn_noftz_f32_slowpath,@function
        .size           $__internal_1_$__cuda_sm3x_div_rn_noftz_f32_slowpath,(.L_x_57 - $__internal_1_$__cuda_sm3x_div_rn_noftz_f32_slowpath)
$__internal_1_$__cuda_sm3x_div_rn_noftz_f32_slowpath:
[----:B------:R-:W-:Y:S01]  /*24a0*/  SHF.R.U32.HI R7, RZ, 0x17, R0 ;  /* 0x00000017ff077819 */ /* 0x000fe20000011600 */
[----:B------:R-:W-:Y:S04]  /*24b0*/  BSSY.RECONVERGENT B2, `(.L_x_43) ;  /* 0x000005c000027945 */ /* 0x000fe80003800200 */
[----:B------:R-:W-:Y:S01]  /*24c0*/  BSSY.RELIABLE B3, `(.L_x_44) ;  /* 0x000001a000037945 */ /* 0x000fe20003800100 */
[----:B------:R-:W-:Y:S02]  /*24d0*/  LOP3.LUT R18, R7, 0xff, RZ, 0xc0, !PT ;  /* 0x000000ff07127812 */ /* 0x000fe400078ec0ff */
[----:B------:R-:W-:-:S03]  /*24e0*/  MOV R7, R0 ;  /* 0x0000000000077202 */ /* 0x000fc60000000f00 */
[----:B------:R-:W-:-:S05]  /*24f0*/  VIADD R19, R18, 0xffffffff ;  /* 0xffffffff12137836 */ /* 0x000fca0000000000 */
[----:B------:R-:W-:-:S13]  /*2500*/  ISETP.GT.U32.OR P0, PT, R19, 0xfd, !PT ;  /* 0x000000fd1300780c */ /* 0x000fda0007f04470 */
[----:B------:R-:W-:Y:S01]  /*2510*/  @!P0 IMAD.MOV.U32 R10, RZ, RZ, RZ ;  /* 0x000000ffff0a8224 */ /* 0x000fe200078e00ff */
[----:B------:R-:W-:Y:S06]  /*2520*/  @!P0 BRA `(.L_x_45) ;  /* 0x00000000004c8947 */ /* 0x000fec0003800000 */
[----:B------:R-:W-:-:S13]  /*2530*/  FSETP.GTU.FTZ.AND P0, PT, |R0|, +INF , PT ;  /* 0x7f8000000000780b */ /* 0x000fda0003f1c200 */
[----:B------:R-:W-:Y:S05]  /*2540*/  @P0 BREAK.RELIABLE B3 ;  /* 0x0000000000030942 */ /* 0x000fea0003800100 */
[----:B------:R-:W-:Y:S05]  /*2550*/  @P0 BRA `(.L_x_46) ;  /* 0x0000000400400947 */ /* 0x000fea0003800000 */
[----:B------:R-:W-:-:S05]  /*2560*/  IMAD.MOV.U32 R10, RZ, RZ, 0x42a00000 ;  /* 0x42a00000ff0a7424 */ /* 0x000fca00078e00ff */
[----:B------:R-:W-:-:S13]  /*2570*/  LOP3.LUT P0, RZ, R10, 0x7fffffff, R7, 0xc8, !PT ;  /* 0x7fffffff0aff7812 */ /* 0x000fda000780c807 */
[----:B------:R-:W-:Y:S05]  /*2580*/  @!P0 BREAK.RELIABLE B3 ;  /* 0x0000000000038942 */ /* 0x000fea0003800100 */
[----:B------:R-:W-:Y:S05]  /*2590*/  @!P0 BRA `(.L_x_47) ;  /* 0x0000000400288947 */ /* 0x000fea0003800000 */
[----:B------:R-:W-:-:S13]  /*25a0*/  LOP3.LUT P0, RZ, R7, 0x7fffffff, RZ, 0xc0, !PT ;  /* 0x7fffffff07ff7812 */ /* 0x000fda000780c0ff */
[----:B------:R-:W-:Y:S05]  /*25b0*/  @!P0 BREAK.RELIABLE B3 ;  /* 0x0000000000038942 */ /* 0x000fea0003800100 */
[----:B------:R-:W-:Y:S05]  /*25c0*/  @!P0 BRA `(.L_x_48) ;  /* 0x0000000400148947 */ /* 0x000fea0003800000 */
[----:B------:R-:W-:Y:S02]  /*25d0*/  FSETP.NEU.FTZ.AND P1, PT, |R0|, +INF , PT ;  /* 0x7f8000000000780b */ /* 0x000fe40003f3d200 */
[----:B------:R-:W-:-:S04]  /*25e0*/  LOP3.LUT P0, RZ, R10, 0x7fffffff, RZ, 0xc0, !PT ;  /* 0x7fffffff0aff7812 */ /* 0x000fc8000780c0ff */
[----:B------:R-:W-:-:S13]  /*25f0*/  PLOP3.LUT P0, PT, P1, P0, PT, 0x2f, 0xf2 ;  /* 0x0000000000f2781c */ /* 0x000fda0000f00577 */
[----:B------:R-:W-:Y:S05]  /*2600*/  @P0 BREAK.RELIABLE B3 ;  /* 0x0000000000030942 */ /* 0x000fea0003800100 */
[----:B------:R-:W-:Y:S05]  /*2610*/  @P0 BRA `(.L_x_49) ;  /* 0x0000000000f40947 */ /* 0x000fea0003800000 */
[----:B------:R-:W-:-:S13]  /*2620*/  ISETP.GE.AND P0, PT, R19, RZ, PT ;  /* 0x000000ff1300720c */ /* 0x000fda0003f06270 */
[----:B------:R-:W-:Y:S02]  /*2630*/  @P0 IMAD.MOV.U32 R10, RZ, RZ, RZ ;  /* 0x000000ffff0a0224 */ /* 0x000fe400078e00ff */
[----:B------:R-:W-:Y:S01]  /*2640*/  @!P0 FFMA R7, R0, 1.84467440737095516160e+19, RZ ;  /* 0x5f80000000078823 */ /* 0x000fe200000000ff */
[----:B------:R-:W-:-:S07]  /*2650*/  @!P0 IMAD.MOV.U32 R10, RZ, RZ, -0x40 ;  /* 0xffffffc0ff0a8424 */ /* 0x000fce00078e00ff */
.L_x_45:
[----:B------:R-:W-:Y:S05]  /*2660*/  BSYNC.RELIABLE B3 ;  /* 0x0000000000037941 */ /* 0x000fea0003800100 */
.L_x_44:
[----:B------:R-:W-:Y:S01]  /*2670*/  UMOV UR6, 0x42a00000 ;  /* 0x42a0000000067882 */ /* 0x000fe20000000000 */
[----:B------:R-:W-:Y:S01]  /*2680*/  VIADD R18, R18, 0xffffff81 ;  /* 0xffffff8112127836 */ /* 0x000fe20000000000 */
[----:B------:R-:W-:Y:S01]  /*2690*/  UIADD3 UR6, UPT, UPT, UR6, -0x3000000, URZ ;  /* 0xfd00000006067890 */ /* 0x000fe2000fffe0ff */
[----:B------:R-:W-:Y:S02]  /*26a0*/  BSSY.RECONVERGENT B3, `(.L_x_50) ;  /* 0x0000033000037945 */ /* 0x000fe40003800200 */
[----:B------:R-:W-:Y:S01]  /*26b0*/  IMAD R0, R18, -0x800000, R7 ;  /* 0xff80000012007824 */ /* 0x000fe200078e0207 */
[----:B------:R-:W-:Y:S02]  /*26c0*/  IADD3 R10, PT, PT, R10, -0x6, R18 ;  /* 0xfffffffa0a0a7810 */ /* 0x000fe40007ffe012 */
[----:B------:R-:W-:-:S03]  /*26d0*/  FADD.FTZ R21, -RZ, -UR6 ;  /* 0x80000006ff157e21 */ /* 0x000fc60008010100 */
[----:B------:R-:W0:Y:S02]  /*26e0*/  MUFU.RCP R19, UR6 ;  /* 0x0000000600137d08 */ /* 0x000e240008001000 */
[----:B0-----:R-:W-:-:S04]  /*26f0*/  FFMA R20, R19, R21, 1 ;  /* 0x3f80000013147423 */ /* 0x001fc80000000015 */
[----:B------:R-:W-:-:S04]  /*2700*/  FFMA R19, R19, R20, R19 ;  /* 0x0000001413137223 */ /* 0x000fc80000000013 */
[----:B------:R-:W-:-:S04]  /*2710*/  FFMA R20, R0, R19, RZ ;  /* 0x0000001300147223 */ /* 0x000fc800000000ff */
[----:B------:R-:W-:-:S04]  /*2720*/  FFMA R7, R21, R20, R0 ;  /* 0x0000001415077223 */ /* 0x000fc80000000000 */
[----:B------:R-:W-:-:S04]  /*2730*/  FFMA R20, R19, R7, R20 ;  /* 0x0000000713147223 */ /* 0x000fc80000000014 */
[----:B------:R-:W-:-:S04]  /*2740*/  FFMA R21, R21, R20, R0 ;  /* 0x0000001415157223 */ /* 0x000fc80000000000 */
[----:B------:R-:W-:-:S05]  /*2750*/  FFMA R0, R19, R21, R20 ;  /* 0x0000001513007223 */ /* 0x000fca0000000014 */
[----:B------:R-:W-:-:S04]  /*2760*/  SHF.R.U32.HI R7, RZ, 0x17, R0 ;  /* 0x00000017ff077819 */ /* 0x000fc80000011600 */
[----:B------:R-:W-:-:S05]  /*2770*/  LOP3.LUT R7, R7, 0xff, RZ, 0xc0, !PT ;  /* 0x000000ff07077812 */ /* 0x000fca00078ec0ff */
[----:B------:R-:W-:-:S05]  /*2780*/  IMAD.IADD R22, R7, 0x1, R10 ;  /* 0x0000000107167824 */ /* 0x000fca00078e020a */
[----:B------:R-:W-:-:S04]  /*2790*/  IADD3 R7, PT, PT, R22, -0x1, RZ ;  /* 0xffffffff16077810 */ /* 0x000fc80007ffe0ff */
[----:B------:R-:W-:-:S13]  /*27a0*/  ISETP.GE.U32.AND P0, PT, R7, 0xfe, PT ;  /* 0x000000fe0700780c */ /* 0x000fda0003f06070 */
[----:B------:R-:W-:Y:S05]  /*27b0*/  @!P0 BRA `(.L_x_51) ;  /* 0x0000000000808947 */ /* 0x000fea0003800000 */
[----:B------:R-:W-:-:S13]  /*27c0*/  ISETP.GT.AND P0, PT, R22, 0xfe, PT ;  /* 0x000000fe1600780c */ /* 0x000fda0003f04270 */
[----:B------:R-:W-:Y:S05]  /*27d0*/  @P0 BRA `(.L_x_52) ;  /* 0x00000000006c0947 */ /* 0x000fea0003800000 */
[----:B------:R-:W-:-:S13]  /*27e0*/  ISETP.GE.AND P0, PT, R22, 0x1, PT ;  /* 0x000000011600780c */ /* 0x000fda0003f06270 */
[----:B------:R-:W-:Y:S05]  /*27f0*/  @P0 BRA `(.L_x_53) ;  /* 0x0000000000740947 */ /* 0x000fea0003800000 */
[----:B------:R-:W-:Y:S02]  /*2800*/  ISETP.GE.AND P0, PT, R22, -0x18, PT ;  /* 0xffffffe81600780c */ /* 0x000fe40003f06270 */
[----:B------:R-:W-:-:S11]  /*2810*/  LOP3.LUT R0, R0, 0x80000000, RZ, 0xc0, !PT ;  /* 0x8000000000007812 */ /* 0x000fd600078ec0ff */
[----:B------:R-:W-:Y:S05]  /*2820*/  @!P0 BRA `(.L_x_53) ;  /* 0x0000000000688947 */ /* 0x000fea0003800000 */
[CCC-:B------:R-:W-:Y:S01]  /*2830*/  FFMA.RZ R7, R19.reuse, R21.reuse, R20.reuse ;  /* 0x0000001513077223 */ /* 0x1c0fe2000000c014 */
[-CC-:B------:R-:W-:Y:S01]  /*2840*/  FFMA.RM R10, R19, R21.reuse, R20.reuse ;  /* 0x00000015130a7223 */ /* 0x180fe20000004014 */
[C---:B------:R-:W-:Y:S02]  /*2850*/  ISETP.NE.AND P2, PT, R22.reuse, RZ, PT ;  /* 0x000000ff1600720c */ /* 0x040fe40003f45270 */
[C---:B------:R-:W-:Y:S02]  /*2860*/  ISETP.NE.AND P1, PT, R22.reuse, RZ, PT ;  /* 0x000000ff1600720c */ /* 0x040fe40003f25270 */
[----:B------:R-:W-:Y:S01]  /*2870*/  LOP3.LUT R18, R7, 0x7fffff, RZ, 0xc0, !PT ;  /* 0x007fffff07127812 */ /* 0x000fe200078ec0ff */
[----:B------:R-:W-:Y:S01]  /*2880*/  FFMA.RP R7, R19, R21, R20 ;  /* 0x0000001513077223 */ /* 0x000fe20000008014 */
[----:B------:R-:W-:Y:S02]  /*2890*/  VIADD R19, R22, 0x20 ;  /* 0x0000002016137836 */ /* 0x000fe40000000000 */
[----:B------:R-:W-:Y:S01]  /*28a0*/  LOP3.LUT R18, R18, 0x800000, RZ, 0xfc, !PT ;  /* 0x0080000012127812 */ /* 0x000fe200078efcff */
[----:B------:R-:W-:Y:S01]  /*28b0*/  IMAD.MOV R20, RZ, RZ, -R22 ;  /* 0x000000ffff147224 */ /* 0x000fe200078e0a16 */
[----:B------:R-:W-:-:S02]  /*28c0*/  FSETP.NEU.FTZ.AND P0, PT, R7, R10, PT ;  /* 0x0000000a0700720b */ /* 0x000fc40003f1d000 */
[----:B------:R-:W-:Y:S02]  /*28d0*/  SHF.L.U32 R19, R18, R19, RZ ;  /* 0x0000001312137219 */ /* 0x000fe400000006ff */
[----:B------:R-:W-:Y:S02]  /*28e0*/  SEL R7, R20, RZ, P2 ;  /* 0x000000ff14077207 */ /* 0x000fe40001000000 */
[----:B------:R-:W-:Y:S02]  /*28f0*/  ISETP.NE.AND P1, PT, R19, RZ, P1 ;  /* 0x000000ff1300720c */ /* 0x000fe40000f25270 */
[----:B------:R-:W-:Y:S02]  /*2900*/  SHF.R.U32.HI R7, RZ, R7, R18 ;  /* 0x00000007ff077219 */ /* 0x000fe40000011612 */
[----:B------:R-:W-:Y:S02]  /*2910*/  PLOP3.LUT P0, PT, P0, P1, PT, 0xf8, 0x8f ;  /* 0x00000000008f781c */ /* 0x000fe40000703f70 */
[----:B------:R-:W-:-:S02]  /*2920*/  SHF.R.U32.HI R19, RZ, 0x1, R7 ;  /* 0x00000001ff137819 */ /* 0x000fc40000011607 */
[----:B------:R-:W-:-:S04]  /*2930*/  SEL R10, RZ, 0x1, !P0 ;  /* 0x00000001ff0a7807 */ /* 0x000fc80004000000 */
[----:B------:R-:W-:-:S04]  /*2940*/  LOP3.LUT R10, R10, 0x1, R19, 0xf8, !PT ;  /* 0x000000010a0a7812 */ /* 0x000fc800078ef813 */
[----:B------:R-:W-:-:S05]  /*2950*/  LOP3.LUT R10, R10, R7, RZ, 0xc0, !PT ;  /* 0x000000070a0a7212 */ /* 0x000fca00078ec0ff */
[----:B------:R-:W-:-:S05]  /*2960*/  IMAD.IADD R19, R19, 0x1, R10 ;  /* 0x0000000113137824 */ /* 0x000fca00078e020a */
[----:B------:R-:W-:Y:S01]  /*2970*/  LOP3.LUT R0, R19, R0, RZ, 0xfc, !PT ;  /* 0x0000000013007212 */ /* 0x000fe200078efcff */
[----:B------:R-:W-:Y:S06]  /*2980*/  BRA `(.L_x_53) ;  /* 0x0000000000107947 */ /* 0x000fec0003800000 */
.L_x_52:
[----:B------:R-:W-:-:S04]  /*2990*/  LOP3.LUT R0, R0, 0x80000000, RZ, 0xc0, !PT ;  /* 0x8000000000007812 */ /* 0x000fc800078ec0ff */
[----:B------:R-:W-:Y:S01]  /*29a0*/  LOP3.LUT R0, R0, 0x7f800000, RZ, 0xfc, !PT ;  /* 0x7f80000000007812 */ /* 0x000fe200078efcff */
[----:B------:R-:W-:Y:S06]  /*29b0*/  BRA `(.L_x_53) ;  /* 0x0000000000047947 */ /* 0x000fec0003800000 */
.L_x_51:
[----:B------:R-:W-:-:S07]  /*29c0*/  IMAD R0, R10, 0x800000, R0 ;  /* 0x008000000a007824 */ /* 0x000fce00078e0200 */
.L_x_53:
[----:B------:R-:W-:Y:S05]  /*29d0*/  BSYNC.RECONVERGENT B3 ;  /* 0x0000000000037941 */ /* 0x000fea0003800200 */
.L_x_50:
[----:B------:R-:W-:Y:S05]  /*29e0*/  BRA `(.L_x_54) ;  /* 0x0000000000207947 */ /* 0x000fea0003800000 */
.L_x_49:
[----:B------:R-:W-:-:S04]  /*29f0*/  LOP3.LUT R0, R10, 0x80000000, R7, 0x48, !PT ;  /* 0x800000000a007812 */ /* 0x000fc800078e4807 */
[----:B------:R-:W-:Y:S01]  /*2a00*/  LOP3.LUT R0, R0, 0x7f800000, RZ, 0xfc, !PT ;  /* 0x7f80000000007812 */ /* 0x000fe200078efcff */
[----:B------:R-:W-:Y:S06]  /*2a10*/  BRA `(.L_x_54) ;  /* 0x0000000000147947 */ /* 0x000fec0003800000 */
.L_x_48:
[----:B------:R-:W-:Y:S01]  /*2a20*/  LOP3.LUT R0, R10, 0x80000000, R7, 0x48, !PT ;  /* 0x800000000a007812 */ /* 0x000fe200078e4807 */
[----:B------:R-:W-:Y:S06]  /*2a30*/  BRA `(.L_x_54) ;  /* 0x00000000000c7947 */ /* 0x000fec0003800000 */
.L_x_47:
[----:B------:R-:W0:Y:S01]  /*2a40*/  MUFU.RSQ R0, -QNAN ;  /* 0xffc0000000007908 */ /* 0x000e220000001400 */
[----:B------:R-:W-:Y:S05]  /*2a50*/  BRA `(.L_x_54) ;  /* 0x0000000000047947 */ /* 0x000fea0003800000 */
.L_x_46:
[----:B------:R-:W-:-:S07]  /*2a60*/  FADD.FTZ R0, R0, 80 ;  /* 0x42a0000000007421 */ /* 0x000fce0000010000 */
.L_x_54:
[----:B------:R-:W-:Y:S05]  /*2a70*/  BSYNC.RECONVERGENT B2 ;  /* 0x0000000000027941 */ /* 0x000fea0003800200 */
.L_x_43:
[----:B------:R-:W-:-:S04]  /*2a80*/  IMAD.MOV.U32 R7, RZ, RZ, 0x0 ;  /* 0x00000000ff077424 */ /* 0x000fc800078e00ff */
[----:B0-----:R-:W-:Y:S05]  /*2a90*/  RET.REL.NODEC R6 `(_Z11renderPixelPhiiddddii) ;  /* 0xffffffd406587950 */ /* 0x001fea0003c3ffff */
.L_x_55:
[----:B------:R-:W-:-:S00]  /*2aa0*/  BRA `(.L_x_55) ;  /* 0xfffffffc00fc7947 */ /* 0x000fc0000383ffff */
[----:B------:R-:W-:-:S00]  /*2ab0*/  NOP ;  /* 0x0000000000007918 */ /* 0x000fc00000000000 */
        /* <DEDUP_REMOVED lines=12> */
.L_x_57:


//--------------------- .nv.shared.reserved.0     --------------------------
	.section	.nv.shared.reserved.0,"aw",@nobits
	.weak		__nv_reservedSMEM_offset_0_alias
	.size		__nv_reservedSMEM_offset_0_alias, 0, 64
	.other		__nv_reservedSMEM_offset_0_alias,@"STO_CUDA_RESERVED_SHARED STV_DEFAULT"
__nv_reservedSMEM_offset_0_alias:
	.zero		0
	.zero		64


//--------------------- .nv.constant0._Z11renderPixelPhiiddddii --------------------------
	.section	.nv.constant0._Z11renderPixelPhiiddddii,"a",@progbits
	.sectionflags	@""
	.align	4
.nv.constant0._Z11renderPixelPhiiddddii:
	.zero		952


//--------------------- SYMBOLS --------------------------

	.type		.nv.reservedSmem.offset0,@object
	.size		.nv.reservedSmem.offset0,0x4
